def attn_fwd(
    Q,
    K,
    V,
    Out,
    Lse,
    sm_scale,
    stride_qz,
    stride_qh,
    stride_qm,
    stride_qk,
    stride_kz,
    stride_kh,
    stride_kn,
    stride_kk,
    stride_vz,
    stride_vh,
    stride_vn,
    stride_vk,
    stride_oz,
    stride_oh,
    stride_om,
    stride_ok,
    seqlen_q,
    seqlen_k,
    BLOCK_M: tl.constexpr,
    BLOCK_N: tl.constexpr,
    HEAD_DIM: tl.constexpr,
    CAUSAL: tl.constexpr,
):
    start_m = tl.program_id(0)
    off_hz = tl.program_id(1)
    q_off = off_hz * stride_qh
    k_off = off_hz * stride_kh
    v_off = off_hz * stride_vh
    offs_m = start_m * BLOCK_M + tl.arange(0, BLOCK_M)
    offs_d = tl.arange(0, HEAD_DIM)
    offs_n = tl.arange(0, BLOCK_N)
    q_ptrs = Q + q_off + offs_m[:, None] * stride_qm + offs_d[None, :] * stride_qk
    k_ptrs = K + k_off + offs_d[:, None] * stride_kk + offs_n[None, :] * stride_kn
    v_ptrs = V + v_off + offs_n[:, None] * stride_vn + offs_d[None, :] * stride_vk
    m_i = tl.full([BLOCK_M], float("-inf"), dtype=tl.float32)
    l_i = tl.zeros([BLOCK_M], dtype=tl.float32) + 1.0
    acc = tl.zeros([BLOCK_M, HEAD_DIM], dtype=tl.float32)
    q = tl.load(q_ptrs)
    acc, l_i, m_i = _attn_fwd_inner(
        acc,
        l_i,
        m_i,
        q,
        k_ptrs,
        v_ptrs,
        sm_scale,
        stride_kn,
        stride_vn,
        start_m,
        seqlen_k,
        BLOCK_M,
        BLOCK_N,
        HEAD_DIM,
        CAUSAL,
    )
    acc = acc / l_i[:, None]
    lse = m_i + tl.math.log2(l_i) / 1.4426950408889634
    o_ptrs = (
        Out
        + off_hz * stride_oh
        + offs_m[:, None] * stride_om
        + offs_d[None, :] * stride_ok
    )
    tl.store(o_ptrs, acc.to(Out.dtype.element_ty))
    tl.store(Lse + off_hz * seqlen_q + offs_m, lse)

# config = {"BLOCK_M": 64, "BLOCK_N": 32, "HEAD_DIM": 256, "arch": "sm_100", "causal": false, "dtype": "bf16", "num_stages": 3, "num_warps": 8}
# arch = sm_100


// ===== COMPILED SASS (sm_100a) =====

	.target	sm_100a

	.elftype	@"ET_EXEC"


//--------------------- .note.nv.tkinfo           --------------------------
	.section	.note.nv.tkinfo,"",@"SHT_NOTE"
	.sectionflags	@"SHF_NOTE_NV_TKINFO"
	.tkinfo
        /*0018*/ 	.word	0x00000081
        /*0030*/ 	.string	""
        /*0030*/ 	.string	"ptxas-blackwell"
        /*0030*/ 	.string	"Cuda compilation tools, release 12.9, V12.9.86"
        /*0030*/ 	.string	"Build cuda_12.9.r12.9/compiler.36037853_0"
        /*0030*/ 	.string	"-v  -suppress-debug-info  -lineinfo  -arch sm_100a "



//--------------------- .note.nv.cuver            --------------------------
	.section	.note.nv.cuver,"",@"SHT_NOTE"
	.sectionflags	@"SHF_NOTE_NV_CUVER"
        /*0018*/ 	.short	0x0001
        /*001a*/ 	.short	0x0064
        /*001c*/ 	.short	0x0001
        /*001e*/ 	.short	0x0000
        /*0020*/ 	.short	0x0001
        /*0022*/ 	.short	0x0000


//--------------------- .nv.info                  --------------------------
	.section	.nv.info,"",@"SHT_CUDA_INFO"
	.align	4


	//----- nvinfo : EIATTR_REGCOUNT
	.align		4
        /*0000*/ 	.byte	0x04, 0x2f
        /*0002*/ 	.short	(.L_5 - .L_4)
	.align		4
.L_4:
        /*0004*/ 	.word	index@(attn_fwd)
        /*0008*/ 	.word	0x000000fe


	//----- nvinfo : EIATTR_FRAME_SIZE
	.align		4
.L_5:
        /*000c*/ 	.byte	0x04, 0x11
        /*000e*/ 	.short	(.L_7 - .L_6)
	.align		4
.L_6:
        /*0010*/ 	.word	index@($__internal_2_$__cuda_sm10x_tcgen05_guardrail_trap_unallocated_columns_being_dealloced)
        /*0014*/ 	.word	0x00000000


	//----- nvinfo : EIATTR_FRAME_SIZE
	.align		4
.L_7:
        /*0018*/ 	.byte	0x04, 0x11
        /*001a*/ 	.short	(.L_9 - .L_8)
	.align		4
.L_8:
        /*001c*/ 	.word	index@($__internal_1_$__cuda_sm10x_tcgen05_guardrail_trap_phase_invalid_during_alloc)
        /*0020*/ 	.word	0x00000000


	//----- nvinfo : EIATTR_FRAME_SIZE
	.align		4
.L_9:
        /*0024*/ 	.byte	0x04, 0x11
        /*0026*/ 	.short	(.L_11 - .L_10)
	.align		4
.L_10:
        /*0028*/ 	.word	index@($__internal_0_$__cuda_sm10x_tcgen05_guardrail_trap_col_being_dealloced_not_returned_by_alloc)
        /*002c*/ 	.word	0x00000000


	//----- nvinfo : EIATTR_FRAME_SIZE
	.align		4
.L_11:
        /*0030*/ 	.byte	0x04, 0x11
        /*0032*/ 	.short	(.L_13 - .L_12)
	.align		4
.L_12:
        /*0034*/ 	.word	index@(attn_fwd)
        /*0038*/ 	.word	0x00000000


	//----- nvinfo : EIATTR_MIN_STACK_SIZE
	.align		4
.L_13:
        /*003c*/ 	.byte	0x04, 0x12
        /*003e*/ 	.short	(.L_15 - .L_14)
	.align		4
.L_14:
        /*0040*/ 	.word	index@(attn_fwd)
        /*0044*/ 	.word	0x00000000
.L_15:


//--------------------- .nv.info.attn_fwd         --------------------------
	.section	.nv.info.attn_fwd,"",@"SHT_CUDA_INFO"
	.sectionflags	@""
	.align	4


	//----- nvinfo : EIATTR_CUDA_API_VERSION
	.align		4
        /*0000*/ 	.byte	0x04, 0x37
        /*0002*/ 	.short	(.L_17 - .L_16)
.L_16:
        /*0004*/ 	.word	0x00000081


	//----- nvinfo : EIATTR_KPARAM_INFO
	.align		4
.L_17:
        /*0008*/ 	.byte	0x04, 0x17
        /*000a*/ 	.short	(.L_19 - .L_18)
.L_18:
        /*000c*/ 	.word	0x00000000
        /*0010*/ 	.short	0x0019
        /*0012*/ 	.short	0x0080
        /*0014*/ 	.byte	0x00, 0xf4, 0x21, 0x00


	//----- nvinfo : EIATTR_KPARAM_INFO
	.align		4
.L_19:
        /*0018*/ 	.byte	0x04, 0x17
        /*001a*/ 	.short	(.L_21 - .L_20)
.L_20:
        /*001c*/ 	.word	0x00000000
        /*0020*/ 	.short	0x0018
        /*0022*/ 	.short	0x0078
        /*0024*/ 	.byte	0x00, 0xf4, 0x21, 0x00


	//----- nvinfo : EIATTR_KPARAM_INFO
	.align		4
.L_21:
        /*0028*/ 	.byte	0x04, 0x17
        /*002a*/ 	.short	(.L_23 - .L_22)
.L_22:
        /*002c*/ 	.word	0x00000000
        /*0030*/ 	.short	0x0017
        /*0032*/ 	.short	0x0070
        /*0034*/ 	.byte	0x00, 0xf0, 0x11, 0x00


	//----- nvinfo : EIATTR_KPARAM_INFO
	.align		4
.L_23:
        /*0038*/ 	.byte	0x04, 0x17
        /*003a*/ 	.short	(.L_25 - .L_24)
.L_24:
        /*003c*/ 	.word	0x00000000
        /*0040*/ 	.short	0x0016
        /*0042*/ 	.short	0x006c
        /*0044*/ 	.byte	0x00, 0xf0, 0x11, 0x00


	//----- nvinfo : EIATTR_KPARAM_INFO
	.align		4
.L_25:
        /*0048*/ 	.byte	0x04, 0x17
        /*004a*/ 	.short	(.L_27 - .L_26)
.L_26:
        /*004c*/ 	.word	0x00000000
        /*0050*/ 	.short	0x0015
        /*0052*/ 	.short	0x0068
        /*0054*/ 	.byte	0x00, 0xf0, 0x11, 0x00


	//----- nvinfo : EIATTR_KPARAM_INFO
	.align		4
.L_27:
        /*0058*/ 	.byte	0x04, 0x17
        /*005a*/ 	.short	(.L_29 - .L_28)
.L_28:
        /*005c*/ 	.word	0x00000000
        /*0060*/ 	.short	0x0014
        /*0062*/ 	.short	0x0064
        /*0064*/ 	.byte	0x00, 0xf0, 0x11, 0x00


	//----- nvinfo : EIATTR_KPARAM_INFO
	.align		4
.L_29:
        /*0068*/ 	.byte	0x04, 0x17
        /*006a*/ 	.short	(.L_31 - .L_30)
.L_30:
        /*006c*/ 	.word	0x00000000
        /*0070*/ 	.short	0x0013
        /*0072*/ 	.short	0x0060
        /*0074*/ 	.byte	0x00, 0xf0, 0x11, 0x00


	//----- nvinfo : EIATTR_KPARAM_INFO
	.align		4
.L_31:
        /*0078*/ 	.byte	0x04, 0x17
        /*007a*/ 	.short	(.L_33 - .L_32)
.L_32:
        /*007c*/ 	.word	0x00000000
        /*0080*/ 	.short	0x0012
        /*0082*/ 	.short	0x005c
        /*0084*/ 	.byte	0x00, 0xf0, 0x11, 0x00


	//----- nvinfo : EIATTR_KPARAM_INFO
	.align		4
.L_33:
        /*0088*/ 	.byte	0x04, 0x17
        /*008a*/ 	.short	(.L_35 - .L_34)
.L_34:
        /*008c*/ 	.word	0x00000000
        /*0090*/ 	.short	0x0011
        /*0092*/ 	.short	0x0058
        /*0094*/ 	.byte	0x00, 0xf0, 0x11, 0x00


	//----- nvinfo : EIATTR_KPARAM_INFO
	.align		4
.L_35:
        /*0098*/ 	.byte	0x04, 0x17
        /*009a*/ 	.short	(.L_37 - .L_36)
.L_36:
        /*009c*/ 	.word	0x00000000
        /*00a0*/ 	.short	0x0010
        /*00a2*/ 	.short	0x0054
        /*00a4*/ 	.byte	0x00, 0xf0, 0x11, 0x00


	//----- nvinfo : EIATTR_KPARAM_INFO
	.align		4
.L_37:
        /*00a8*/ 	.byte	0x04, 0x17
        /*00aa*/ 	.short	(.L_39 - .L_38)
.L_38:
        /*00ac*/ 	.word	0x00000000
        /*00b0*/ 	.short	0x000f
        /*00b2*/ 	.short	0x0050
        /*00b4*/ 	.byte	0x00, 0xf0, 0x11, 0x00


	//----- nvinfo : EIATTR_KPARAM_INFO
	.align		4
.L_39:
        /*00b8*/ 	.byte	0x04, 0x17
        /*00ba*/ 	.short	(.L_41 - .L_40)
.L_40:
        /*00bc*/ 	.word	0x00000000
        /*00c0*/ 	.short	0x000e
        /*00c2*/ 	.short	0x004c
        /*00c4*/ 	.byte	0x00, 0xf0, 0x11, 0x00


	//----- nvinfo : EIATTR_KPARAM_INFO
	.align		4
.L_41:
        /*00c8*/ 	.byte	0x04, 0x17
        /*00ca*/ 	.short	(.L_43 - .L_42)
.L_42:
        /*00cc*/ 	.word	0x00000000
        /*00d0*/ 	.short	0x000d
        /*00d2*/ 	.short	0x0048
        /*00d4*/ 	.byte	0x00, 0xf0, 0x11, 0x00


	//----- nvinfo : EIATTR_KPARAM_INFO
	.align		4
.L_43:
        /*00d8*/ 	.byte	0x04, 0x17
        /*00da*/ 	.short	(.L_45 - .L_44)
.L_44:
        /*00dc*/ 	.word	0x00000000
        /*00e0*/ 	.short	0x000c
        /*00e2*/ 	.short	0x0044
        /*00e4*/ 	.byte	0x00, 0xf0, 0x11, 0x00


	//----- nvinfo : EIATTR_KPARAM_INFO
	.align		4
.L_45:
        /*00e8*/ 	.byte	0x04, 0x17
        /*00ea*/ 	.short	(.L_47 - .L_46)
.L_46:
        /*00ec*/ 	.word	0x00000000
        /*00f0*/ 	.short	0x000b
        /*00f2*/ 	.short	0x0040
        /*00f4*/ 	.byte	0x00, 0xf0, 0x11, 0x00


	//----- nvinfo : EIATTR_KPARAM_INFO
	.align		4
.L_47:
        /*00f8*/ 	.byte	0x04, 0x17
        /*00fa*/ 	.short	(.L_49 - .L_48)
.L_48:
        /*00fc*/ 	.word	0x00000000
        /*0100*/ 	.short	0x000a
        /*0102*/ 	.short	0x003c
        /*0104*/ 	.byte	0x00, 0xf0, 0x11, 0x00


	//----- nvinfo : EIATTR_KPARAM_INFO
	.align		4
.L_49:
        /*0108*/ 	.byte	0x04, 0x17
        /*010a*/ 	.short	(.L_51 - .L_50)
.L_50:
        /*010c*/ 	.word	0x00000000
        /*0110*/ 	.short	0x0009
        /*0112*/ 	.short	0x0038
        /*0114*/ 	.byte	0x00, 0xf0, 0x11, 0x00


	//----- nvinfo : EIATTR_KPARAM_INFO
	.align		4
.L_51:
        /*0118*/ 	.byte	0x04, 0x17
        /*011a*/ 	.short	(.L_53 - .L_52)
.L_52:
        /*011c*/ 	.word	0x00000000
        /*0120*/ 	.short	0x0008
        /*0122*/ 	.short	0x0034
        /*0124*/ 	.byte	0x00, 0xf0, 0x11, 0x00


	//----- nvinfo : EIATTR_KPARAM_INFO
	.align		4
.L_53:
        /*0128*/ 	.byte	0x04, 0x17
        /*012a*/ 	.short	(.L_55 - .L_54)
.L_54:
        /*012c*/ 	.word	0x00000000
        /*0130*/ 	.short	0x0007
        /*0132*/ 	.short	0x0030
        /*0134*/ 	.byte	0x00, 0xf0, 0x11, 0x00


	//----- nvinfo : EIATTR_KPARAM_INFO
	.align		4
.L_55:
        /*0138*/ 	.byte	0x04, 0x17
        /*013a*/ 	.short	(.L_57 - .L_56)
.L_56:
        /*013c*/ 	.word	0x00000000
        /*0140*/ 	.short	0x0006
        /*0142*/ 	.short	0x002c
        /*0144*/ 	.byte	0x00, 0xf0, 0x11, 0x00


	//----- nvinfo : EIATTR_KPARAM_INFO
	.align		4
.L_57:
        /*0148*/ 	.byte	0x04, 0x17
        /*014a*/ 	.short	(.L_59 - .L_58)
.L_58:
        /*014c*/ 	.word	0x00000000
        /*0150*/ 	.short	0x0005
        /*0152*/ 	.short	0x0028
        /*0154*/ 	.byte	0x00, 0xf0, 0x11, 0x00


	//----- nvinfo : EIATTR_KPARAM_INFO
	.align		4
.L_59:
        /*0158*/ 	.byte	0x04, 0x17
        /*015a*/ 	.short	(.L_61 - .L_60)
.L_60:
        /*015c*/ 	.word	0x00000000
        /*0160*/ 	.short	0x0004
        /*0162*/ 	.short	0x0020
        /*0164*/ 	.byte	0x00, 0xf4, 0x21, 0x00


	//----- nvinfo : EIATTR_KPARAM_INFO
	.align		4
.L_61:
        /*0168*/ 	.byte	0x04, 0x17
        /*016a*/ 	.short	(.L_63 - .L_62)
.L_62:
        /*016c*/ 	.word	0x00000000
        /*0170*/ 	.short	0x0003
        /*0172*/ 	.short	0x0018
        /*0174*/ 	.byte	0x00, 0xf4, 0x21, 0x00


	//----- nvinfo : EIATTR_KPARAM_INFO
	.align		4
.L_63:
        /*0178*/ 	.byte	0x04, 0x17
        /*017a*/ 	.short	(.L_65 - .L_64)
.L_64:
        /*017c*/ 	.word	0x00000000
        /*0180*/ 	.short	0x0002
        /*0182*/ 	.short	0x0010
        /*0184*/ 	.byte	0x00, 0xf4, 0x21, 0x00


	//----- nvinfo : EIATTR_KPARAM_INFO
	.align		4
.L_65:
        /*0188*/ 	.byte	0x04, 0x17
        /*018a*/ 	.short	(.L_67 - .L_66)
.L_66:
        /*018c*/ 	.word	0x00000000
        /*0190*/ 	.short	0x0001
        /*0192*/ 	.short	0x0008
        /*0194*/ 	.byte	0x00, 0xf4, 0x21, 0x00


	//----- nvinfo : EIATTR_KPARAM_INFO
	.align		4
.L_67:
        /*0198*/ 	.byte	0x04, 0x17
        /*019a*/ 	.short	(.L_69 - .L_68)
.L_68:
        /*019c*/ 	.word	0x00000000
        /*01a0*/ 	.short	0x0000
        /*01a2*/ 	.short	0x0000
        /*01a4*/ 	.byte	0x00, 0xf4, 0x21, 0x00


	//----- nvinfo : EIATTR_AT_ENTRY_FRAGMENTS
	.align		4
.L_69:
        /*01a8*/ 	.byte	0x04, 0x4f
        /*01aa*/ 	.short	(.L_71 - .L_70)


	//   ....[0]....
.L_70:
        /*01ac*/ 	.word	0x00000004


	//----- nvinfo : EIATTR_RESERVED_SMEM_USED
	.align		4
.L_71:
        /*01b0*/ 	.byte	0x01, 0x41
	.zero		2


	//----- nvinfo : EIATTR_SPARSE_MMA_MASK
	.align		4
        /*01b4*/ 	.byte	0x03, 0x50
        /*01b6*/ 	.short	0x0000


	//----- nvinfo : EIATTR_TCGEN05_1CTA_USED
	.align		4
        /*01b8*/ 	.byte	0x01, 0x51
	.zero		2


	//----- nvinfo : EIATTR_MAXREG_COUNT
	.align		4
        /*01bc*/ 	.byte	0x03, 0x1b
        /*01be*/ 	.short	0x00ff


	//----- nvinfo : EIATTR_NUM_BARRIERS
	.align		4
        /*01c0*/ 	.byte	0x02, 0x4c
        /*01c2*/ 	.byte	0x01
	.zero		1


	//----- nvinfo : EIATTR_INT_WARP_WIDE_INSTR_OFFSETS
	.align		4
        /*01c4*/ 	.byte	0x04, 0x31
        /*01c6*/ 	.short	(.L_73 - .L_72)


	//   ....[0]....
.L_72:
        /*01c8*/ 	.word	0x00001760


	//   ....[1]....
        /*01cc*/ 	.word	0x000019c0


	//   ....[2]....
        /*01d0*/ 	.word	0x000026e0


	//   ....[3]....
        /*01d4*/ 	.word	0x000027d0


	//   ....[4]....
        /*01d8*/ 	.word	0x000055b0


	//   ....[5]....
        /*01dc*/ 	.word	0x000095f0


	//   ....[6]....
        /*01e0*/ 	.word	0x00009640


	//----- nvinfo : EIATTR_COOP_GROUP_MASK_REGIDS
	.align		4
.L_73:
        /*01e4*/ 	.byte	0x04, 0x29
        /*01e6*/ 	.short	(.L_75 - .L_74)


	//   ....[0]....
.L_74:
        /*01e8*/ 	.word	0xffffffff


	//   ....[1]....
        /*01ec*/ 	.word	0xffffffff


	//   ....[2]....
        /*01f0*/ 	.word	0xffffffff


	//   ....[3]....
        /*01f4*/ 	.word	0xffffffff


	//   ....[4]....
        /*01f8*/ 	.word	0xffffffff


	//   ....[5]....
        /*01fc*/ 	.word	0xffffffff


	//   ....[6]....
        /*0200*/ 	.word	0xffffffff


	//   ....[7]....
        /*0204*/ 	.word	0xffffffff


	//   ....[8]....
        /*0208*/ 	.word	0xffffffff


	//   ....[9]....
        /*020c*/ 	.word	0xffffffff


	//   ....[10]....
        /*0210*/ 	.word	0xffffffff


	//   ....[11]....
        /*0214*/ 	.word	0xffffffff


	//----- nvinfo : EIATTR_COOP_GROUP_INSTR_OFFSETS
	.align		4
.L_75:
        /*0218*/ 	.byte	0x04, 0x28
        /*021a*/ 	.short	(.L_77 - .L_76)


	//   ....[0]....
.L_76:
        /*021c*/ 	.word	0x00000060


	//   ....[1]....
        /*0220*/ 	.word	0x00000320


	//   ....[2]....
        /*0224*/ 	.word	0x00003390


	//   ....[3]....
        /*0228*/ 	.word	0x00003b00


	//   ....[4]....
        /*022c*/ 	.word	0x00003e50


	//   ....[5]....
        /*0230*/ 	.word	0x00003ec0


	//   ....[6]....
        /*0234*/ 	.word	0x00005c30


	//   ....[7]....
        /*0238*/ 	.word	0x00005c80


	//   ....[8]....
        /*023c*/ 	.word	0x00005ed0


	//   ....[9]....
        /*0240*/ 	.word	0x00005f40


	//   ....[10]....
        /*0244*/ 	.word	0x00009480


	//   ....[11]....
        /*0248*/ 	.word	0x000096f0


	//----- nvinfo : EIATTR_VRC_CTA_INIT_COUNT
	.align		4
.L_77:
        /*024c*/ 	.byte	0x02, 0x4a
        /*024e*/ 	.byte	0x80
	.zero		1


	//----- nvinfo : EIATTR_MBARRIER_INSTR_OFFSETS
	.align		4
        /*0250*/ 	.byte	0x04, 0x39
        /*0252*/ 	.short	(.L_79 - .L_78)


	//   ....[0]....
.L_78:
        /*0254*/ 	.word	0x00001f10
        /*0258*/ 	.word	0x000000ff
        /*025c*/ 	.word	0x00000000
        /*0260*/ 	.short	0x0100
        /*0262*/ 	.byte	0x04
	.zero		1


	//   ....[1]....
        /*0264*/ 	.word	0x00002750
        /*0268*/ 	.word	0x000000ff
        /*026c*/ 	.word	0x00014008
        /*0270*/ 	.short	0x0100
        /*0272*/ 	.byte	0x06
	.zero		1


	//   ....[2]....
        /*0274*/ 	.word	0x00002a50
        /*0278*/ 	.word	0x000000ff
        /*027c*/ 	.word	0x0000c000
        /*0280*/ 	.short	0x0100
        /*0282*/ 	.byte	0x06
	.zero		1


	//   ....[3]....
        /*0284*/ 	.word	0x00003050
        /*0288*/ 	.word	0x000000ff
        /*028c*/ 	.word	0x0000c000
        /*0290*/ 	.short	0x010a
        /*0292*/ 	.byte	0x06
	.zero		1


	//   ....[4]....
        /*0294*/ 	.word	0x00003210
        /*0298*/ 	.word	0x000000ff
        /*029c*/ 	.word	0x0000c000
        /*02a0*/ 	.short	0x0108
        /*02a2*/ 	.byte	0x06
	.zero		1


	//   ....[5]....
        /*02a4*/ 	.word	0x000057f0
        /*02a8*/ 	.word	0x000000ff
        /*02ac*/ 	.word	0x00014010
        /*02b0*/ 	.short	0x0100
        /*02b2*/ 	.byte	0x06
	.zero		1


	//   ....[6]....
        /*02b4*/ 	.word	0x00005ad0
        /*02b8*/ 	.word	0x000000ff
        /*02bc*/ 	.word	0x00014010
        /*02c0*/ 	.short	0x010a
        /*02c2*/ 	.byte	0x06
	.zero		1


	//   ....[7]....
        /*02c4*/ 	.word	0x00005b50
        /*02c8*/ 	.word	0x000000ff
        /*02cc*/ 	.word	0x00014010
        /*02d0*/ 	.short	0x0108
        /*02d2*/ 	.byte	0x06
	.zero		1


	//   ....[8]....
        /*02d4*/ 	.word	0x00005fa0
        /*02d8*/ 	.word	0x000000ff
        /*02dc*/ 	.word	0x00000000
        /*02e0*/ 	.short	0x010a
        /*02e2*/ 	.byte	0x04
	.zero		1


	//   ....[9]....
        /*02e4*/ 	.word	0x00006e00
        /*02e8*/ 	.word	0x000000ff
        /*02ec*/ 	.word	0x00000000
        /*02f0*/ 	.short	0x010a
        /*02f2*/ 	.byte	0x04
	.zero		1


	//   ....[10]....
        /*02f4*/ 	.word	0x00006fa0
        /*02f8*/ 	.word	0x000000ff
        /*02fc*/ 	.word	0x00014000
        /*0300*/ 	.short	0x0108
        /*0302*/ 	.byte	0x06
	.zero		1


	//   ....[11]....
        /*0304*/ 	.word	0x000070d0
        /*0308*/ 	.word	0x000000ff
        /*030c*/ 	.word	0x00014008
        /*0310*/ 	.short	0x0108
        /*0312*/ 	.byte	0x06
	.zero		1


	//   ....[12]....
        /*0314*/ 	.word	0x00009710
        /*0318*/ 	.word	0x000000ff
        /*031c*/ 	.word	0x0000c000
        /*0320*/ 	.short	0x010a
        /*0322*/ 	.byte	0x06
	.zero		1


	//   ....[13]....
        /*0324*/ 	.word	0x00009740
        /*0328*/ 	.word	0x000000ff
        /*032c*/ 	.word	0x00014010
        /*0330*/ 	.short	0x010a
        /*0332*/ 	.byte	0x06
	.zero		1


	//   ....[14]....
        /*0334*/ 	.word	0x00009770
        /*0338*/ 	.word	0x000000ff
        /*033c*/ 	.word	0x00000000
        /*0340*/ 	.short	0x010a
        /*0342*/ 	.byte	0x04
	.zero		1


	//   ....[15]....
        /*0344*/ 	.word	0x000097a0
        /*0348*/ 	.word	0x000000ff
        /*034c*/ 	.word	0x00000000
        /*0350*/ 	.short	0x010a
        /*0352*/ 	.byte	0x04
	.zero		1


	//----- nvinfo : EIATTR_NUM_MBARRIERS
	.align		4
.L_79:
        /*0354*/ 	.byte	0x03, 0x38
        /*0356*/ 	.short	0xffff


	//----- nvinfo : EIATTR_EXIT_INSTR_OFFSETS
	.align		4
        /*0358*/ 	.byte	0x04, 0x1c
        /*035a*/ 	.short	(.L_81 - .L_80)


	//   ....[0]....
.L_80:
        /*035c*/ 	.word	0x00009700


	//----- nvinfo : EIATTR_REQNTID
	.align		4
.L_81:
        /*0360*/ 	.byte	0x04, 0x10
        /*0362*/ 	.short	(.L_83 - .L_82)
.L_82:
        /*0364*/ 	.word	0x00000100
        /*0368*/ 	.word	0x00000001
        /*036c*/ 	.word	0x00000001


	//----- nvinfo : EIATTR_CRS_STACK_SIZE
	.align		4
.L_83:
        /*0370*/ 	.byte	0x04, 0x1e
        /*0372*/ 	.short	(.L_85 - .L_84)
.L_84:
        /*0374*/ 	.word	0x00000000


	//----- nvinfo : EIATTR_CBANK_PARAM_SIZE
	.align		4
.L_85:
        /*0378*/ 	.byte	0x03, 0x19
        /*037a*/ 	.short	0x0088


	//----- nvinfo : EIATTR_PARAM_CBANK
	.align		4
        /*037c*/ 	.byte	0x04, 0x0a
        /*037e*/ 	.short	(.L_87 - .L_86)
	.align		4
.L_86:
        /*0380*/ 	.word	index@(.nv.constant0.attn_fwd)
        /*0384*/ 	.short	0x0380
        /*0386*/ 	.short	0x0088


	//----- nvinfo : EIATTR_SW_WAR
	.align		4
.L_87:
        /*0388*/ 	.byte	0x04, 0x36
        /*038a*/ 	.short	(.L_89 - .L_88)
.L_88:
        /*038c*/ 	.word	0x00000008
.L_89:


//--------------------- .nv.compat                --------------------------
	.section	.nv.compat,"",@"SHT_CUDA_COMPAT_INFO"
	.align	4
        /*0000*/ 	.byte	0x02, 0x02, 0x02, 0x00, 0x02, 0x05, 0x05, 0x00, 0x02, 0x03, 0x00, 0x00, 0x02, 0x06, 0x01, 0x00


//--------------------- .nv.callgraph             --------------------------
	.section	.nv.callgraph,"",@"SHT_CUDA_CALLGRAPH"
	.align	4
	.sectionentsize	8
	.align		4
        /*0000*/ 	.word	0x00000000
	.align		4
        /*0004*/ 	.word	0xffffffff
	.align		4
        /*0008*/ 	.word	0x00000000
	.align		4
        /*000c*/ 	.word	0xfffffffe
	.align		4
        /*0010*/ 	.word	0x00000000
	.align		4
        /*0014*/ 	.word	0xfffffffd
	.align		4
        /*0018*/ 	.word	0x00000000
	.align		4
        /*001c*/ 	.word	0xfffffffc


//--------------------- .nv.constant4             --------------------------
	.section	.nv.constant4,"a",@progbits
	.align	8
	.align		8
.nv.constant4:
        /*0000*/ 	.dword	_$_str


//--------------------- .text.attn_fwd            --------------------------
	.section	.text.attn_fwd,"ax",@progbits
	.align	128
        .global         attn_fwd
        .type           attn_fwd,@function
        .size           attn_fwd,(.L_x_28 - attn_fwd)
        .other          attn_fwd,@"STO_CUDA_ENTRY STV_DEFAULT"
attn_fwd:
.text.attn_fwd:
[----:B------:R-:W0:Y:S01]  /*0000*/  LDC R1, c[0x0][0x37c] ;  /* 0x0000df00ff017b82 */ /* 0x000e220000000800 */
[----:B------:R-:W1:Y:S02]  /*0010*/  S2R R0, SR_TID.X ;  /* 0x0000000000007919 */ /* 0x000e640000002100 */
[----:B-1----:R-:W-:-:S04]  /*0020*/  ISETP.GE.U32.AND P0, PT, R0, 0x20, PT ;  /* 0x000000200000780c */ /* 0x002fc80003f06070 */
[----:B------:R-:W-:-:S09]  /*0030*/  P2R R2, PR, RZ, 0x1 ;  /* 0x00000001ff027803 */ /* 0x000fd20000000000 */
[----:B------:R-:W-:Y:S05]  /*0040*/  @P0 BRA `(.L_x_0) ;  /* 0x0000000000b80947 */ /* 0x000fea0003800000 */
[----:B------:R-:W1:Y:S01]  /*0050*/  S2UR UR6, SR_CgaCtaId ;  /* 0x00000000000679c3 */ /* 0x000e620000008800 */
[----:B------:R-:W-:Y:S01]  /*0060*/  NOP ;  /* 0x0000000000007918 */ /* 0x000fe20000000000 */
[----:B------:R-:W-:Y:S02]  /*0070*/  UMOV UR4, 0x40 ;  /* 0x0000004000047882 */ /* 0x000fe40000000000 */
[----:B-1----:R-:W-:-:S09]  /*0080*/  ULEA UR4, UR6, UR4, 0x18 ;  /* 0x0000000406047291 */ /* 0x002fd2000f8ec0ff */
[----:B------:R-:W1:Y:S01]  /*0090*/  LDS.U8 R2, [UR4] ;  /* 0x00000004ff027984 */ /* 0x000e620008000000 */
[----:B------:R-:W-:Y:S02]  /*00a0*/  UMOV UR4, 0x400 ;  /* 0x0000040000047882 */ /* 0x000fe40000000000 */
[----:B------:R-:W-:Y:S01]  /*00b0*/  ULEA UR4, UR6, UR4, 0x18 ;  /* 0x0000000406047291 */ /* 0x000fe2000f8ec0ff */
[----:B-1----:R-:W-:-:S13]  /*00c0*/  ISETP.NE.AND P0, PT, R2, RZ, PT ;  /* 0x000000ff0200720c */ /* 0x002fda0003f05270 */
[----:B------:R-:W-:Y:S05]  /*00d0*/  @P0 BRA `(.L_x_1) ;  /* 0x00000000007c0947 */ /* 0x000fea0003800000 */
[----:B------:R-:W-:-:S13]  /*00e0*/  ELECT P0, URZ, PT ;  /* 0x0000000000ff782f */ /* 0x000fda0003800000 */
[----:B------:R-:W-:Y:S05]  /*00f0*/  @!P0 BRA `(.L_x_2) ;  /* 0x0000000000848947 */ /* 0x000fea0003800000 */
[----:B------:R-:W-:Y:S01]  /*0100*/  UMOV UR5, 0x10 ;  /* 0x0000001000057882 */ /* 0x000fe20000000000 */
[----:B------:R-:W-:Y:S02]  /*0110*/  IMAD.MOV.U32 R5, RZ, RZ, 0x1 ;  /* 0x00000001ff057424 */ /* 0x000fe400078e00ff */
[----:B------:R-:W-:Y:S02]  /*0120*/  IMAD.MOV.U32 R3, RZ, RZ, 0xffff ;  /* 0x0000ffffff037424 */ /* 0x000fe400078e00ff */
[----:B------:R-:W-:Y:S04]  /*0130*/  DEPBAR.LE SB1, 0x36 ;  /* 0x00009d800000791a */ /* 0x000fe80000000000 */
[----:B------:R-:W1:Y:S02]  /*0140*/  UTCATOMSWS.FIND_AND_SET.ALIGN UP0, UR5, UR5 ;  /* 0x00000005000575e3 */ /* 0x000e640008000800 */
[----:B-1----:R-:W-:-:S04]  /*0150*/  PLOP3.LUT P0, PT, PT, PT, UP0, 0x80, 0x8 ;  /* 0x000000000008781c */ /* 0x002fc80003f0f008 */
[----:B------:R-:W-:-:S04]  /*0160*/  SEL R2, RZ, 0xffffffff, !P0 ;  /* 0xffffffffff027807 */ /* 0x000fc80004000000 */
[----:B------:R-:W-:Y:S01]  /*0170*/  ISETP.NE.AND P0, PT, R2, RZ, PT ;  /* 0x000000ff0200720c */ /* 0x000fe20003f05270 */
[----:B------:R-:W-:-:S12]  /*0180*/  IMAD.U32 R2, RZ, RZ, UR5 ;  /* 0x00000005ff027e24 */ /* 0x000fd8000f8e00ff */
[----:B------:R-:W-:Y:S05]  /*0190*/  @P0 BRA `(.L_x_3) ;  /* 0x0000000000240947 */ /* 0x000fea0003800000 */
.L_x_4:
[----:B------:R-:W-:Y:S05]  /*01a0*/  NANOSLEEP 0x64 ;  /* 0x000000640000795d */ /* 0x000fea0003800000 */
[----:B------:R-:W-:-:S05]  /*01b0*/  UMOV UR5, 0x10 ;  /* 0x0000001000057882 */ /* 0x000fca0000000000 */
[----:B------:R-:W-:Y:S04]  /*01c0*/  DEPBAR.LE SB1, 0x36 ;  /* 0x00009d800000791a */ /* 0x000fe80000000000 */
[----:B------:R-:W1:Y:S02]  /*01d0*/  UTCATOMSWS.FIND_AND_SET.ALIGN UP0, UR5, UR5 ;  /* 0x00000005000575e3 */ /* 0x000e640008000800 */
[----:B-1----:R-:W-:-:S04]  /*01e0*/  PLOP3.LUT P0, PT, PT, PT, UP0, 0x80, 0x8 ;  /* 0x000000000008781c */ /* 0x002fc80003f0f008 */
[----:B------:R-:W-:-:S04]  /*01f0*/  SEL R2, RZ, 0xffffffff, !P0 ;  /* 0xffffffffff027807 */ /* 0x000fc80004000000 */
[----:B------:R-:W-:Y:S01]  /*0200*/  ISETP.NE.AND P0, PT, R2, RZ, PT ;  /* 0x000000ff0200720c */ /* 0x000fe20003f05270 */
[----:B------:R-:W-:-:S12]  /*0210*/  IMAD.U32 R2, RZ, RZ, UR5 ;  /* 0x00000005ff027e24 */ /* 0x000fd8000f8e00ff */
[----:B------:R-:W-:Y:S05]  /*0220*/  @!P0 BRA `(.L_x_4) ;  /* 0xfffffffc00dc8947 */ /* 0x000fea000383ffff */
.L_x_3:
[C---:B------:R-:W-:Y:S01]  /*0230*/  VIADD R4, R2.reuse, 0x10 ;  /* 0x0000001002047836 */ /* 0x040fe20000000000 */
[----:B------:R-:W-:Y:S01]  /*0240*/  UMOV UR5, 0x50 ;  /* 0x0000005000057882 */ /* 0x000fe20000000000 */
[----:B------:R-:W-:Y:S01]  /*0250*/  SHF.L.U32 R3, R3, R2, RZ ;  /* 0x0000000203037219 */ /* 0x000fe200000006ff */
[----:B------:R-:W-:Y:S01]  /*0260*/  ULEA UR5, UR6, UR5, 0x18 ;  /* 0x0000000506057291 */ /* 0x000fe2000f8ec0ff */
[----:B------:R-:W-:Y:S01]  /*0270*/  IMAD.SHL.U32 R2, R2, 0x20, RZ ;  /* 0x0000002002027824 */ /* 0x000fe200078e00ff */
[----:B------:R-:W-:-:S04]  /*0280*/  SHF.L.U32 R4, R5, R4, RZ ;  /* 0x0000000405047219 */ /* 0x000fc800000006ff */
[----:B------:R-:W-:-:S05]  /*0290*/  LOP3.LUT R3, R4, R3, RZ, 0xfc, !PT ;  /* 0x0000000304037212 */ /* 0x000fca00078efcff */
[----:B------:R1:W-:Y:S04]  /*02a0*/  ATOMS.OR RZ, [UR5], R3 ;  /* 0x00000003ffff798c */ /* 0x0003e8000b000005 */
[----:B------:R1:W-:Y:S01]  /*02b0*/  STS [UR4], R2 ;  /* 0x00000002ff007988 */ /* 0x0003e20008000804 */
[----:B------:R-:W-:Y:S05]  /*02c0*/  BRA `(.L_x_2) ;  /* 0x0000000000107947 */ /* 0x000fea0003800000 */
.L_x_1:
[----:B------:R-:W-:-:S05]  /*02d0*/  IMAD.MOV.U32 R2, RZ, RZ, -0x1 ;  /* 0xffffffffff027424 */ /* 0x000fca00078e00ff */
[----:B------:R1:W-:Y:S02]  /*02e0*/  STS [UR4], R2 ;  /* 0x00000002ff007988 */ /* 0x0003e40008000804 */
[----:B-1----:R-:W-:-:S07]  /*02f0*/  MOV R2, 0x310 ;  /* 0x0000031000027802 */ /* 0x002fce0000000f00 */
[----:B0-----:R-:W-:Y:S05]  /*0300*/  CALL.REL.NOINC `($__internal_1_$__cuda_sm10x_tcgen05_guardrail_trap_phase_invalid_during_alloc) ;  /* 0x00000094003c7944 */ /* 0x001fea0003c00000 */
.L_x_2:
[----:B------:R-:W-:Y:S05]  /*0310*/  WARPSYNC.ALL ;  /* 0x0000000000007948 */ /* 0x000fea0003800000 */
[----:B------:R-:W-:Y:S01]  /*0320*/  NOP ;  /* 0x0000000000007918 */ /* 0x000fe20000000000 */
.L_x_0:
[----:B-1----:R-:W1:Y:S01]  /*0330*/  S2R R2, SR_CTAID.X ;  /* 0x0000000000027919 */ /* 0x002e620000002500 */
[----:B------:R-:W2:Y:S01]  /*0340*/  S2UR UR8, SR_CgaCtaId ;  /* 0x00000000000879c3 */ /* 0x000ea20000008800 */
[----:B------:R-:W3:Y:S01]  /*0350*/  LDCU.64 UR4, c[0x0][0x3b0] ;  /* 0x00007600ff0477ac */ /* 0x000ee20008000a00 */
[----:B------:R-:W-:Y:S02]  /*0360*/  SHF.R.U32.HI R5, RZ, 0x6, R0 ;  /* 0x00000006ff057819 */ /* 0x000fe40000011600 */
[----:B------:R-:W-:Y:S01]  /*0370*/  LOP3.LUT R3, R0, 0x3f, RZ, 0xc0, !PT ;  /* 0x0000003f00037812 */ /* 0x000fe200078ec0ff */
[----:B------:R-:W-:Y:S01]  /*0380*/  UMOV UR6, 0x400 ;  /* 0x0000040000067882 */ /* 0x000fe20000000000 */
[----:B------:R-:W-:Y:S01]  /*0390*/  SGXT.U32 R5, R5, 0x2 ;  /* 0x000000020505781a */ /* 0x000fe20000000000 */
[----:B------:R-:W4:Y:S01]  /*03a0*/  LDCU.64 UR10, c[0x0][0x358] ;  /* 0x00006b00ff0a77ac */ /* 0x000f220008000a00 */
[----:B------:R-:W0:Y:S08]  /*03b0*/  LDC R4, c[0x0][0x3b8] ;  /* 0x0000ee00ff047b82 */ /* 0x000e300000000800 */
[----:B------:R-:W0:Y:S08]  /*03c0*/  S2UR UR9, SR_CTAID.Y ;  /* 0x00000000000979c3 */ /* 0x000e300000002600 */
[----:B------:R-:W4:Y:S01]  /*03d0*/  LDC.64 R10, c[0x0][0x380] ;  /* 0x0000e000ff0a7b82 */ /* 0x000f220000000a00 */
[----:B--2---:R-:W-:-:S07]  /*03e0*/  ULEA UR6, UR8, UR6, 0x18 ;  /* 0x0000000608067291 */ /* 0x004fce000f8ec0ff */
[----:B------:R-:W-:Y:S01]  /*03f0*/  BAR.SYNC.DEFER_BLOCKING 0x0 ;  /* 0x0000000000007b1d */ /* 0x000fe20000010000 */
[----:B-1----:R-:W-:-:S07]  /*0400*/  IMAD R3, R2, 0x40, R3 ;  /* 0x0000004002037824 */ /* 0x002fce00078e0203 */
[----:B------:R-:W1:Y:S01]  /*0410*/  LDC.64 R84, c[0x0][0x388] ;  /* 0x0000e200ff547b82 */ /* 0x000e620000000a00 */
[----:B0-----:R-:W-:Y:S02]  /*0420*/  IMAD R5, R5, R4, RZ ;  /* 0x0000000405057224 */ /* 0x001fe400078e02ff */
[----:B---3--:R-:W-:-:S03]  /*0430*/  IMAD R2, R3, UR5, RZ ;  /* 0x0000000503027c24 */ /* 0x008fc6000f8e02ff */
[----:B------:R-:W-:Y:S01]  /*0440*/  LEA R7, R4, R5, 0x2 ;  /* 0x0000000504077211 */ /* 0x000fe200078e10ff */
[C---:B------:R-:W-:Y:S01]  /*0450*/  IMAD.SHL.U32 R9, R2.reuse, 0x2, RZ ;  /* 0x0000000202097824 */ /* 0x040fe200078e00ff */
[----:B------:R-:W-:Y:S01]  /*0460*/  UIMAD UR4, UR9, UR4, URZ ;  /* 0x00000004090472a4 */ /* 0x000fe2000f8e02ff */
[----:B------:R-:W-:-:S03]  /*0470*/  IMAD.HI R6, R2, 0x2, RZ ;  /* 0x0000000202067827 */ /* 0x000fc600078e02ff */
[----:B------:R-:W-:Y:S01]  /*0480*/  USHF.L.U32 UR7, UR4, 0x1, URZ ;  /* 0x0000000104077899 */ /* 0x000fe200080006ff */
[----:B------:R-:W-:Y:S01]  /*0490*/  IMAD R13, R4, 0x4, R7 ;  /* 0x00000004040d7824 */ /* 0x000fe200078e0207 */
[----:B------:R-:W-:-:S03]  /*04a0*/  UIMAD.WIDE UR4, UR4, 0x2, URZ ;  /* 0x00000002040478a5 */ /* 0x000fc6000f8e02ff */
[C---:B------:R-:W-:Y:S01]  /*04b0*/  IMAD R17, R4.reuse, 0x4, R13 ;  /* 0x0000000404117824 */ /* 0x040fe200078e020d */
[----:B------:R-:W0:Y:S01]  /*04c0*/  LDS R70, [UR6] ;  /* 0x00000006ff467984 */ /* 0x000e220008000800 */
[----:B------:R-:W-:Y:S01]  /*04d0*/  BAR.SYNC.DEFER_BLOCKING 0x0 ;  /* 0x0000000000007b1d */ /* 0x000fe20000010000 */
[----:B----4-:R-:W-:Y:S01]  /*04e0*/  IADD3 R9, P0, P1, R9, UR7, R10 ;  /* 0x0000000709097c10 */ /* 0x010fe2000f91e00a */
[----:B------:R-:W-:-:S03]  /*04f0*/  IMAD R19, R4, 0x4, R17 ;  /* 0x0000000404137824 */ /* 0x000fc600078e0211 */
[----:B------:R-:W-:Y:S01]  /*0500*/  IADD3.X R6, PT, PT, R6, UR5, R11, P0, P1 ;  /* 0x0000000506067c10 */ /* 0x000fe200087e240b */
[----:B------:R-:W2:Y:S01]  /*0510*/  LDCU UR4, c[0x0][0x3c8] ;  /* 0x00007900ff0477ac */ /* 0x000ea20008000800 */
[-C--:B------:R-:W-:Y:S02]  /*0520*/  LEA R10, P0, R5, R9.reuse, 0x1 ;  /* 0x00000009050a7211 */ /* 0x080fe400078008ff */
[-C--:B------:R-:W-:Y:S02]  /*0530*/  LEA R14, P1, R13, R9.reuse, 0x1 ;  /* 0x000000090d0e7211 */ /* 0x080fe400078208ff */
[-C--:B------:R-:W-:Y:S01]  /*0540*/  LEA.HI.X.SX32 R11, R5, R6.reuse, 0x1, P0 ;  /* 0x00000006050b7211 */ /* 0x080fe200000f0eff */
[C---:B------:R-:W-:Y:S01]  /*0550*/  IMAD R21, R4.reuse, 0x4, R19 ;  /* 0x0000000404157824 */ /* 0x040fe200078e0213 */
[----:B------:R-:W-:Y:S02]  /*0560*/  LEA R12, P0, R7, R9, 0x1 ;  /* 0x00000009070c7211 */ /* 0x000fe400078008ff */
[-C--:B------:R-:W-:Y:S01]  /*0570*/  LEA.HI.X.SX32 R15, R13, R6.reuse, 0x1, P1 ;  /* 0x000000060d0f7211 */ /* 0x080fe200008f0eff */
[----:B------:R-:W-:Y:S01]  /*0580*/  IMAD R23, R4, 0x4, R21 ;  /* 0x0000000404177824 */ /* 0x000fe200078e0215 */
[----:B------:R-:W-:-:S02]  /*0590*/  LEA.HI.X.SX32 R13, R7, R6, 0x1, P0 ;  /* 0x00000006070d7211 */ /* 0x000fc400000f0eff */
[----:B------:R-:W-:Y:S01]  /*05a0*/  LEA R16, P0, R17, R9, 0x1 ;  /* 0x0000000911107211 */ /* 0x000fe200078008ff */
[----:B------:R-:W-:-:S03]  /*05b0*/  IMAD R25, R4, 0x4, R23 ;  /* 0x0000000404197824 */ /* 0x000fc600078e0217 */
[----:B------:R-:W-:Y:S01]  /*05c0*/  LEA.HI.X.SX32 R17, R17, R6, 0x1, P0 ;  /* 0x0000000611117211 */ /* 0x000fe200000f0eff */
[----:B------:R3:W5:Y:S01]  /*05d0*/  LDG.E.U16 R7, desc[UR10][R14.64] ;  /* 0x0000000a0e077981 */ /* 0x000762000c1e1500 */
[----:B------:R-:W-:-:S03]  /*05e0*/  LEA R18, P0, R19, R9, 0x1 ;  /* 0x0000000913127211 */ /* 0x000fc600078008ff */
[----:B------:R4:W5:Y:S01]  /*05f0*/  LDG.E.U16 R8, desc[UR10][R16.64] ;  /* 0x0000000a10087981 */ /* 0x000962000c1e1500 */
[-C--:B------:R-:W-:Y:S02]  /*0600*/  LEA.HI.X.SX32 R19, R19, R6.reuse, 0x1, P0 ;  /* 0x0000000613137211 */ /* 0x080fe400000f0eff */
[CC--:B------:R-:W-:Y:S01]  /*0610*/  LEA R20, P0, R21.reuse, R9.reuse, 0x1 ;  /* 0x0000000915147211 */ /* 0x0c0fe200078008ff */
[----:B------:R-:W5:Y:S01]  /*0620*/  LDG.E.U16 R2, desc[UR10][R12.64] ;  /* 0x0000000a0c027981 */ /* 0x000f62000c1e1500 */
[C---:B---3--:R-:W-:Y:S02]  /*0630*/  IMAD R15, R4.reuse, 0x4, R25 ;  /* 0x00000004040f7824 */ /* 0x048fe400078e0219 */
[----:B------:R-:W-:Y:S01]  /*0640*/  LEA.HI.X.SX32 R21, R21, R6, 0x1, P0 ;  /* 0x0000000615157211 */ /* 0x000fe200000f0eff */
[----:B------:R-:W5:Y:S01]  /*0650*/  LDG.E.U16 R5, desc[UR10][R10.64] ;  /* 0x0000000a0a057981 */ /* 0x000f62000c1e1500 */
[----:B----4-:R-:W-:Y:S01]  /*0660*/  IMAD R17, R4, 0x4, R15 ;  /* 0x0000000404117824 */ /* 0x010fe200078e020f */
[----:B------:R-:W-:-:S02]  /*0670*/  LEA R24, P0, R25, R9, 0x1 ;  /* 0x0000000919187211 */ /* 0x000fc400078008ff */
[----:B------:R-:W-:Y:S02]  /*0680*/  LEA R22, P1, R23, R9, 0x1 ;  /* 0x0000000917167211 */ /* 0x000fe400078208ff */
[C---:B------:R-:W-:Y:S02]  /*0690*/  LEA R27, R4.reuse, R17, 0x2 ;  /* 0x00000011041b7211 */ /* 0x040fe400078e10ff */
[-C--:B------:R-:W-:Y:S01]  /*06a0*/  LEA.HI.X.SX32 R25, R25, R6.reuse, 0x1, P0 ;  /* 0x0000000619197211 */ /* 0x080fe200000f0eff */
[----:B------:R3:W5:Y:S01]  /*06b0*/  LDG.E.U16 R11, desc[UR10][R18.64] ;  /* 0x0000000a120b7981 */ /* 0x000762000c1e1500 */
[-C--:B------:R-:W-:Y:S02]  /*06c0*/  LEA.HI.X.SX32 R23, R23, R6.reuse, 0x1, P1 ;  /* 0x0000000617177211 */ /* 0x080fe400008f0eff */
[C---:B------:R-:W-:Y:S01]  /*06d0*/  LEA R14, P0, R15.reuse, R9, 0x1 ;  /* 0x000000090f0e7211 */ /* 0x040fe200078008ff */
[----:B------:R-:W-:Y:S01]  /*06e0*/  IMAD R29, R4, 0x4, R27 ;  /* 0x00000004041d7824 */ /* 0x000fe200078e021b */
[----:B------:R-:W5:Y:S02]  /*06f0*/  LDG.E.U16 R10, desc[UR10][R20.64] ;  /* 0x0000000a140a7981 */ /* 0x000f64000c1e1500 */
[----:B------:R-:W-:-:S02]  /*0700*/  LEA.HI.X.SX32 R15, R15, R6, 0x1, P0 ;  /* 0x000000060f0f7211 */ /* 0x000fc400000f0eff */
[----:B------:R4:W5:Y:S01]  /*0710*/  LDG.E.U16 R13, desc[UR10][R22.64] ;  /* 0x0000000a160d7981 */ /* 0x000962000c1e1500 */
[-C--:B------:R-:W-:Y:S02]  /*0720*/  LEA R16, P0, R17, R9.reuse, 0x1 ;  /* 0x0000000911107211 */ /* 0x080fe400078008ff */
[----:B---3--:R-:W-:Y:S01]  /*0730*/  LEA R18, P1, R27, R9, 0x1 ;  /* 0x000000091b127211 */ /* 0x008fe200078208ff */
[----:B------:R3:W5:Y:S01]  /*0740*/  LDG.E.U16 R12, desc[UR10][R24.64] ;  /* 0x0000000a180c7981 */ /* 0x000762000c1e1500 */
[----:B------:R-:W-:-:S03]  /*0750*/  LEA.HI.X.SX32 R17, R17, R6, 0x1, P0 ;  /* 0x0000000611117211 */ /* 0x000fc600000f0eff */
[----:B------:R-:W5:Y:S01]  /*0760*/  LDG.E.U16 R15, desc[UR10][R14.64] ;  /* 0x0000000a0e0f7981 */ /* 0x000f62000c1e1500 */
[C---:B----4-:R-:W-:Y:S01]  /*0770*/  IMAD R23, R4.reuse, 0x4, R29 ;  /* 0x0000000404177824 */ /* 0x050fe200078e021d */
[-C--:B------:R-:W-:Y:S02]  /*0780*/  LEA R20, P0, R29, R9.reuse, 0x1 ;  /* 0x000000091d147211 */ /* 0x080fe400078008ff */
[----:B------:R-:W5:Y:S01]  /*0790*/  LDG.E.U16 R30, desc[UR10][R16.64] ;  /* 0x0000000a101e7981 */ /* 0x000f62000c1e1500 */
[C---:B---3--:R-:W-:Y:S01]  /*07a0*/  IMAD R25, R4.reuse, 0x4, R23 ;  /* 0x0000000404197824 */ /* 0x048fe200078e0217 */
[-C--:B------:R-:W-:Y:S02]  /*07b0*/  LEA.HI.X.SX32 R19, R27, R6.reuse, 0x1, P1 ;  /* 0x000000061b137211 */ /* 0x080fe400008f0eff */
[-C--:B------:R-:W-:Y:S01]  /*07c0*/  LEA.HI.X.SX32 R21, R29, R6.reuse, 0x1, P0 ;  /* 0x000000061d157211 */ /* 0x080fe200000f0eff */
[C---:B------:R-:W-:Y:S01]  /*07d0*/  IMAD R27, R4.reuse, 0x4, R25 ;  /* 0x00000004041b7824 */ /* 0x040fe200078e0219 */
[CC--:B------:R-:W-:Y:S01]  /*07e0*/  LEA R22, P0, R23.reuse, R9.reuse, 0x1 ;  /* 0x0000000917167211 */ /* 0x0c0fe200078008ff */
[----:B------:R3:W5:Y:S02]  /*07f0*/  LDG.E.U16 R33, desc[UR10][R18.64] ;  /* 0x0000000a12217981 */ /* 0x000764000c1e1500 */
[----:B------:R-:W-:Y:S01]  /*0800*/  IMAD R29, R4, 0x4, R27 ;  /* 0x00000004041d7824 */ /* 0x000fe200078e021b */
[----:B------:R-:W-:Y:S01]  /*0810*/  LEA.HI.X.SX32 R23, R23, R6, 0x1, P0 ;  /* 0x0000000617177211 */ /* 0x000fe200000f0eff */
[----:B------:R4:W5:Y:S01]  /*0820*/  LDG.E.U16 R14, desc[UR10][R20.64] ;  /* 0x0000000a140e7981 */ /* 0x000962000c1e1500 */
[----:B------:R-:W-:-:S02]  /*0830*/  LEA R24, P0, R25, R9, 0x1 ;  /* 0x0000000919187211 */ /* 0x000fc400078008ff */
[-C--:B------:R-:W-:Y:S01]  /*0840*/  LEA R26, P1, R27, R9.reuse, 0x1 ;  /* 0x000000091b1a7211 */ /* 0x080fe200078208ff */
[----:B------:R-:W5:Y:S01]  /*0850*/  LDG.E.U16 R35, desc[UR10][R22.64] ;  /* 0x0000000a16237981 */ /* 0x000f62000c1e1500 */
[C---:B---3--:R-:W-:Y:S01]  /*0860*/  IMAD R19, R4.reuse, 0x4, R29 ;  /* 0x0000000404137824 */ /* 0x048fe200078e021d */
[-C--:B------:R-:W-:Y:S02]  /*0870*/  LEA.HI.X.SX32 R25, R25, R6.reuse, 0x1, P0 ;  /* 0x0000000619197211 */ /* 0x080fe400000f0eff */
[-C--:B------:R-:W-:Y:S01]  /*0880*/  LEA R16, P0, R29, R9.reuse, 0x1 ;  /* 0x000000091d107211 */ /* 0x080fe200078008ff */
[C---:B----4-:R-:W-:Y:S01]  /*0890*/  IMAD R21, R4.reuse, 0x4, R19 ;  /* 0x0000000404157824 */ /* 0x050fe200078e0213 */
[-C--:B------:R-:W-:Y:S01]  /*08a0*/  LEA.HI.X.SX32 R27, R27, R6.reuse, 0x1, P1 ;  /* 0x000000061b1b7211 */ /* 0x080fe200008f0eff */
[----:B------:R3:W5:Y:S01]  /*08b0*/  LDG.E.U16 R32, desc[UR10][R24.64] ;  /* 0x0000000a18207981 */ /* 0x000762000c1e1500 */
[-C--:B------:R-:W-:Y:S01]  /*08c0*/  LEA.HI.X.SX32 R17, R29, R6.reuse, 0x1, P0 ;  /* 0x000000061d117211 */ /* 0x080fe200000f0eff */
[----:B------:R-:W-:Y:S01]  /*08d0*/  IMAD R29, R4, 0x4, R21 ;  /* 0x00000004041d7824 */ /* 0x000fe200078e0215 */
[CC--:B------:R-:W-:Y:S01]  /*08e0*/  LEA R18, P0, R19.reuse, R9.reuse, 0x1 ;  /* 0x0000000913127211 */ /* 0x0c0fe200078008ff */
[----:B------:R4:W5:Y:S03]  /*08f0*/  LDG.E.U16 R37, desc[UR10][R26.64] ;  /* 0x0000000a1a257981 */ /* 0x000966000c1e1500 */
[----:B------:R-:W-:Y:S01]  /*0900*/  LEA.HI.X.SX32 R19, R19, R6, 0x1, P0 ;  /* 0x0000000613137211 */ /* 0x000fe200000f0eff */
[----:B------:R0:W5:Y:S01]  /*0910*/  LDG.E.U16 R34, desc[UR10][R16.64] ;  /* 0x0000000a10227981 */ /* 0x000162000c1e1500 */
[----:B------:R-:W-:-:S02]  /*0920*/  LEA R20, P0, R21, R9, 0x1 ;  /* 0x0000000915147211 */ /* 0x000fc400078008ff */
[C---:B------:R-:W-:Y:S01]  /*0930*/  LEA R31, R4.reuse, R29, 0x2 ;  /* 0x0000001d041f7211 */ /* 0x040fe200078e10ff */
[----:B------:R0:W5:Y:S01]  /*0940*/  LDG.E.U16 R39, desc[UR10][R18.64] ;  /* 0x0000000a12277981 */ /* 0x000162000c1e1500 */
[-C--:B------:R-:W-:Y:S02]  /*0950*/  LEA.HI.X.SX32 R21, R21, R6.reuse, 0x1, P0 ;  /* 0x0000000615157211 */ /* 0x080fe400000f0eff */
[-C--:B---3--:R-:W-:Y:S01]  /*0960*/  LEA R24, P0, R31, R9.reuse, 0x1 ;  /* 0x000000091f187211 */ /* 0x088fe200078008ff */
[C---:B----4-:R-:W-:Y:S01]  /*0970*/  IMAD R27, R4.reuse, 0x4, R31 ;  /* 0x00000004041b7824 */ /* 0x050fe200078e021f */
[-C--:B------:R-:W-:Y:S01]  /*0980*/  LEA R22, P1, R29, R9.reuse, 0x1 ;  /* 0x000000091d167211 */ /* 0x080fe200078208ff */
[----:B------:R3:W5:Y:S01]  /*0990*/  LDG.E.U16 R36, desc[UR10][R20.64] ;  /* 0x0000000a14247981 */ /* 0x000762000c1e1500 */
[-C--:B------:R-:W-:Y:S02]  /*09a0*/  LEA.HI.X.SX32 R25, R31, R6.reuse, 0x1, P0 ;  /* 0x000000061f197211 */ /* 0x080fe400000f0eff */
[-C--:B------:R-:W-:Y:S01]  /*09b0*/  LEA.HI.X.SX32 R23, R29, R6.reuse, 0x1, P1 ;  /* 0x000000061d177211 */ /* 0x080fe200008f0eff */
[C---:B------:R-:W-:Y:S01]  /*09c0*/  IMAD R29, R4.reuse, 0x4, R27 ;  /* 0x00000004041d7824 */ /* 0x040fe200078e021b */
[CC--:B0-----:R-:W-:Y:S01]  /*09d0*/  LEA R16, P0, R27.reuse, R9.reuse, 0x1 ;  /* 0x000000091b107211 */ /* 0x0c1fe200078008ff */
[----:B------:R-:W5:Y:S03]  /*09e0*/  LDG.E.U16 R38, desc[UR10][R24.64] ;  /* 0x0000000a18267981 */ /* 0x000f66000c1e1500 */
[-C--:B------:R-:W-:Y:S01]  /*09f0*/  LEA.HI.X.SX32 R17, R27, R6.reuse, 0x1, P0 ;  /* 0x000000061b117211 */ /* 0x080fe200000f0eff */
[C---:B------:R-:W-:Y:S01]  /*0a00*/  IMAD R27, R4.reuse, 0x4, R29 ;  /* 0x00000004041b7824 */ /* 0x040fe200078e021d */
[CC--:B------:R-:W-:Y:S01]  /*0a10*/  LEA R18, P0, R29.reuse, R9.reuse, 0x1 ;  /* 0x000000091d127211 */ /* 0x0c0fe200078008ff */
[----:B------:R0:W5:Y:S02]  /*0a20*/  LDG.E.U16 R41, desc[UR10][R22.64] ;  /* 0x0000000a16297981 */ /* 0x000164000c1e1500 */
[C---:B------:R-:W-:Y:S01]  /*0a30*/  IMAD R31, R4.reuse, 0x4, R27 ;  /* 0x00000004041f7824 */ /* 0x040fe200078e021b */
[----:B------:R-:W-:Y:S01]  /*0a40*/  LEA.HI.X.SX32 R19, R29, R6, 0x1, P0 ;  /* 0x000000061d137211 */ /* 0x000fe200000f0eff */
[----:B------:R4:W5:Y:S03]  /*0a50*/  LDG.E.U16 R43, desc[UR10][R16.64] ;  /* 0x0000000a102b7981 */ /* 0x000966000c1e1500 */
[----:B---3--:R-:W-:Y:S01]  /*0a60*/  LEA R20, P0, R31, R9, 0x1 ;  /* 0x000000091f147211 */ /* 0x008fe200078008ff */
[----:B------:R3:W5:Y:S01]  /*0a70*/  LDG.E.U16 R40, desc[UR10][R18.64] ;  /* 0x0000000a12287981 */ /* 0x000762000c1e1500 */
[----:B0-----:R-:W-:-:S02]  /*0a80*/  IMAD R23, R4, 0x4, R31 ;  /* 0x0000000404177824 */ /* 0x001fc400078e021f */
[-C--:B------:R-:W-:Y:S02]  /*0a90*/  LEA.HI.X.SX32 R21, R31, R6.reuse, 0x1, P0 ;  /* 0x000000061f157211 */ /* 0x080fe400000f0eff */
[C---:B------:R-:W-:Y:S01]  /*0aa0*/  IMAD R25, R4.reuse, 0x4, R23 ;  /* 0x0000000404197824 */ /* 0x040fe200078e0217 */
[-C--:B------:R-:W-:Y:S02]  /*0ab0*/  LEA R22, P0, R23, R9.reuse, 0x1 ;  /* 0x0000000917167211 */ /* 0x080fe400078008ff */
[----:B------:R-:W5:Y:S01]  /*0ac0*/  LDG.E.U16 R42, desc[UR10][R20.64] ;  /* 0x0000000a142a7981 */ /* 0x000f62000c1e1500 */
[-C--:B------:R-:W-:Y:S01]  /*0ad0*/  LEA R26, P1, R27, R9.reuse, 0x1 ;  /* 0x000000091b1a7211 */ /* 0x080fe200078208ff */
[C---:B------:R-:W-:Y:S01]  /*0ae0*/  IMAD R29, R4.reuse, 0x4, R25 ;  /* 0x00000004041d7824 */ /* 0x040fe200078e0219 */
[-C--:B------:R-:W-:Y:S02]  /*0af0*/  LEA.HI.X.SX32 R23, R23, R6.reuse, 0x1, P0 ;  /* 0x0000000617177211 */ /* 0x080fe400000f0eff */
[----:B------:R-:W-:Y:S01]  /*0b00*/  LEA.HI.X.SX32 R27, R27, R6, 0x1, P1 ;  /* 0x000000061b1b7211 */ /* 0x000fe200008f0eff */
[----:B------:R-:W-:Y:S01]  /*0b10*/  IMAD R31, R4, 0x4, R29 ;  /* 0x00000004041f7824 */ /* 0x000fe200078e021d */
[-C--:B----4-:R-:W-:Y:S01]  /*0b20*/  LEA R16, P0, R25, R9.reuse, 0x1 ;  /* 0x0000000919107211 */ /* 0x090fe200078008ff */
[----:B------:R-:W5:Y:S01]  /*0b30*/  LDG.E.U16 R47, desc[UR10][R22.64] ;  /* 0x0000000a162f7981 */ /* 0x000f62000c1e1500 */
[----:B------:R-:W-:-:S02]  /*0b40*/  LEA R24, P1, R29, R9, 0x1 ;  /* 0x000000091d187211 */ /* 0x000fc400078208ff */
[-C--:B------:R-:W-:Y:S01]  /*0b50*/  LEA.HI.X.SX32 R17, R25, R6.reuse, 0x1, P0 ;  /* 0x0000000619117211 */ /* 0x080fe200000f0eff */
[----:B------:R0:W5:Y:S01]  /*0b60*/  LDG.E.U16 R45, desc[UR10][R26.64] ;  /* 0x0000000a1a2d7981 */ /* 0x000162000c1e1500 */
[----:B---3--:R-:W-:Y:S02]  /*0b70*/  LEA R18, P0, R31, R9, 0x1 ;  /* 0x000000091f127211 */ /* 0x008fe400078008ff */
[-C--:B------:R-:W-:Y:S01]  /*0b80*/  LEA.HI.X.SX32 R25, R29, R6.reuse, 0x1, P1 ;  /* 0x000000061d197211 */ /* 0x080fe200008f0eff */
[----:B------:R-:W5:Y:S01]  /*0b90*/  LDG.E.U16 R44, desc[UR10][R16.64] ;  /* 0x0000000a102c7981 */ /* 0x000f62000c1e1500 */
[----:B------:R-:W-:-:S03]  /*0ba0*/  LEA.HI.X.SX32 R19, R31, R6, 0x1, P0 ;  /* 0x000000061f137211 */ /* 0x000fc600000f0eff */
[----:B------:R3:W5:Y:S01]  /*0bb0*/  LDG.E.U16 R49, desc[UR10][R24.64] ;  /* 0x0000000a18317981 */ /* 0x000762000c1e1500 */
[----:B0-----:R-:W-:-:S03]  /*0bc0*/  LEA R27, R4, R31, 0x2 ;  /* 0x0000001f041b7211 */ /* 0x001fc600078e10ff */
[----:B------:R0:W5:Y:S01]  /*0bd0*/  LDG.E.U16 R46, desc[UR10][R18.64] ;  /* 0x0000000a122e7981 */ /* 0x000162000c1e1500 */
[----:B------:R-:W-:Y:S01]  /*0be0*/  LEA R20, P0, R27, R9, 0x1 ;  /* 0x000000091b147211 */ /* 0x000fe200078008ff */
[----:B------:R-:W-:-:S03]  /*0bf0*/  IMAD R29, R4, 0x4, R27 ;  /* 0x00000004041d7824 */ /* 0x000fc600078e021b */
[----:B------:R-:W-:Y:S01]  /*0c00*/  LEA.HI.X.SX32 R21, R27, R6, 0x1, P0 ;  /* 0x000000061b157211 */ /* 0x000fe200000f0eff */
[----:B------:R-:W-:Y:S01]  /*0c10*/  IMAD R27, R4, 0x4, R29 ;  /* 0x00000004041b7824 */ /* 0x000fe200078e021d */
[----:B------:R-:W-:-:S03]  /*0c20*/  LEA R22, P0, R29, R9, 0x1 ;  /* 0x000000091d167211 */ /* 0x000fc600078008ff */
[C---:B------:R-:W-:Y:S01]  /*0c30*/  IMAD R31, R4.reuse, 0x4, R27 ;  /* 0x00000004041f7824 */ /* 0x040fe200078e021b */
[-C--:B------:R-:W-:Y:S01]  /*0c40*/  LEA.HI.X.SX32 R23, R29, R6.reuse, 0x1, P0 ;  /* 0x000000061d177211 */ /* 0x080fe200000f0eff */
[----:B------:R4:W5:Y:S02]  /*0c50*/  LDG.E.U16 R51, desc[UR10][R20.64] ;  /* 0x0000000a14337981 */ /* 0x000964000c1e1500 */
[C---:B---3--:R-:W-:Y:S01]  /*0c60*/  IMAD R25, R4.reuse, 0x4, R31 ;  /* 0x0000000404197824 */ /* 0x048fe200078e021f */
[CC--:B------:R-:W-:Y:S01]  /*0c70*/  LEA R16, P0, R31.reuse, R9.reuse, 0x1 ;  /* 0x000000091f107211 */ /* 0x0c0fe200078008ff */
[----:B------:R3:W5:Y:S03]  /*0c80*/  LDG.E.U16 R48, desc[UR10][R22.64] ;  /* 0x0000000a16307981 */ /* 0x000766000c1e1500 */
[----:B------:R-:W-:Y:S01]  /*0c90*/  LEA.HI.X.SX32 R17, R31, R6, 0x1, P0 ;  /* 0x000000061f117211 */ /* 0x000fe200000f0eff */
[----:B------:R-:W-:Y:S01]  /*0ca0*/  IMAD R29, R4, 0x4, R25 ;  /* 0x00000004041d7824 */ /* 0x000fe200078e0219 */
[----:B0-----:R-:W-:-:S02]  /*0cb0*/  LEA R18, P0, R25, R9, 0x1 ;  /* 0x0000000919127211 */ /* 0x001fc400078008ff */
[-C--:B------:R-:W-:Y:S01]  /*0cc0*/  LEA R26, P1, R27, R9.reuse, 0x1 ;  /* 0x000000091b1a7211 */ /* 0x080fe200078208ff */
[----:B------:R-:W5:Y:S01]  /*0cd0*/  LDG.E.U16 R50, desc[UR10][R16.64] ;  /* 0x0000000a10327981 */ /* 0x000f62000c1e1500 */
[-C--:B------:R-:W-:Y:S01]  /*0ce0*/  LEA.HI.X.SX32 R19, R25, R6.reuse, 0x1, P0 ;  /* 0x0000000619137211 */ /* 0x080fe200000f0eff */
[C---:B------:R-:W-:Y:S01]  /*0cf0*/  IMAD R25, R4.reuse, 0x4, R29 ;  /* 0x0000000404197824 */ /* 0x040fe200078e021d */
[-C--:B------:R-:W-:Y:S02]  /*0d00*/  LEA.HI.X.SX32 R27, R27, R6.reuse, 0x1, P1 ;  /* 0x000000061b1b7211 */ /* 0x080fe400008f0eff */
[C---:B----4-:R-:W-:Y:S01]  /*0d10*/  LEA R20, P0, R29.reuse, R9, 0x1 ;  /* 0x000000091d147211 */ /* 0x050fe200078008ff */
[----:B------:R-:W-:Y:S01]  /*0d20*/  IMAD R31, R4, 0x4, R25 ;  /* 0x00000004041f7824 */ /* 0x000fe200078e0219 */
[----:B------:R-:W5:Y:S02]  /*0d30*/  LDG.E.U16 R55, desc[UR10][R18.64] ;  /* 0x0000000a12377981 */ /* 0x000f64000c1e1500 */
[----:B------:R-:W-:-:S02]  /*0d40*/  LEA.HI.X.SX32 R21, R29, R6, 0x1, P0 ;  /* 0x000000061d157211 */ /* 0x000fc400000f0eff */
[----:B------:R0:W5:Y:S01]  /*0d50*/  LDG.E.U16 R53, desc[UR10][R26.64] ;  /* 0x0000000a1a357981 */ /* 0x000162000c1e1500 */
[-C--:B---3--:R-:W-:Y:S02]  /*0d60*/  LEA R22, P0, R31, R9.reuse, 0x1 ;  /* 0x000000091f167211 */ /* 0x088fe400078008ff */
[----:B------:R-:W-:Y:S01]  /*0d70*/  LEA R24, P1, R25, R9, 0x1 ;  /* 0x0000000919187211 */ /* 0x000fe200078208ff */
[----:B------:R-:W5:Y:S01]  /*0d80*/  LDG.E.U16 R52, desc[UR10][R20.64] ;  /* 0x0000000a14347981 */ /* 0x000f62000c1e1500 */
[-C--:B------:R-:W-:Y:S01]  /*0d90*/  LEA.HI.X.SX32 R23, R31, R6.reuse, 0x1, P0 ;  /* 0x000000061f177211 */ /* 0x080fe200000f0eff */
[----:B0-----:R-:W-:Y:S01]  /*0da0*/  IMAD R27, R4, 0x4, R31 ;  /* 0x00000004041b7824 */ /* 0x001fe200078e021f */
[----:B------:R-:W-:-:S03]  /*0db0*/  LEA.HI.X.SX32 R25, R25, R6, 0x1, P1 ;  /* 0x0000000619197211 */ /* 0x000fc600008f0eff */
[----:B------:R-:W5:Y:S01]  /*0dc0*/  LDG.E.U16 R54, desc[UR10][R22.64] ;  /* 0x0000000a16367981 */ /* 0x000f62000c1e1500 */
[----:B------:R-:W-:-:S03]  /*0dd0*/  LEA R16, P0, R27, R9, 0x1 ;  /* 0x000000091b107211 */ /* 0x000fc600078008ff */
[----:B------:R0:W5:Y:S01]  /*0de0*/  LDG.E.U16 R57, desc[UR10][R24.64] ;  /* 0x0000000a18397981 */ /* 0x000162000c1e1500 */
[----:B------:R-:W-:Y:S02]  /*0df0*/  LEA R29, R4, R27, 0x2 ;  /* 0x0000001b041d7211 */ /* 0x000fe400078e10ff */
[----:B------:R-:W-:-:S03]  /*0e00*/  LEA.HI.X.SX32 R17, R27, R6, 0x1, P0 ;  /* 0x000000061b117211 */ /* 0x000fc600000f0eff */
[C---:B------:R-:W-:Y:S01]  /*0e10*/  IMAD R27, R4.reuse, 0x4, R29 ;  /* 0x00000004041b7824 */ /* 0x040fe200078e021d */
[C---:B------:R-:W-:Y:S01]  /*0e20*/  LEA R18, P0, R29.reuse, R9, 0x1 ;  /* 0x000000091d127211 */ /* 0x040fe200078008ff */
[----:B------:R3:W5:Y:S02]  /*0e30*/  LDG.E.U16 R59, desc[UR10][R16.64] ;  /* 0x0000000a103b7981 */ /* 0x000764000c1e1500 */
[----:B------:R-:W-:Y:S01]  /*0e40*/  IMAD R31, R4, 0x4, R27 ;  /* 0x00000004041f7824 */ /* 0x000fe200078e021b */
[----:B------:R-:W-:-:S03]  /*0e50*/  LEA.HI.X.SX32 R19, R29, R6, 0x1, P0 ;  /* 0x000000061d137211 */ /* 0x000fc600000f0eff */
[C---:B0-----:R-:W-:Y:S01]  /*0e60*/  IMAD R25, R4.reuse, 0x4, R31 ;  /* 0x0000000404197824 */ /* 0x041fe200078e021f */
[CC--:B------:R-:W-:Y:S01]  /*0e70*/  LEA R20, P0, R31.reuse, R9.reuse, 0x1 ;  /* 0x000000091f147211 */ /* 0x0c0fe200078008ff */
[----:B------:R0:W5:Y:S03]  /*0e80*/  LDG.E.U16 R56, desc[UR10][R18.64] ;  /* 0x0000000a12387981 */ /* 0x000166000c1e1500 */
[-C--:B------:R-:W-:Y:S01]  /*0e90*/  LEA.HI.X.SX32 R21, R31, R6.reuse, 0x1, P0 ;  /* 0x000000061f157211 */ /* 0x080fe200000f0eff */
[C---:B------:R-:W-:Y:S01]  /*0ea0*/  IMAD R29, R4.reuse, 0x4, R25 ;  /* 0x00000004041d7824 */ /* 0x040fe200078e0219 */
[-C--:B------:R-:W-:Y:S02]  /*0eb0*/  LEA R22, P0, R25, R9.reuse, 0x1 ;  /* 0x0000000919167211 */ /* 0x080fe400078008ff */
[----:B------:R-:W-:Y:S01]  /*0ec0*/  LEA R26, P1, R27, R9, 0x1 ;  /* 0x000000091b1a7211 */ /* 0x000fe200078208ff */
[----:B------:R-:W5:Y:S01]  /*0ed0*/  LDG.E.U16 R58, desc[UR10][R20.64] ;  /* 0x0000000a143a7981 */ /* 0x000f62000c1e1500 */
[-C--:B------:R-:W-:Y:S01]  /*0ee0*/  LEA.HI.X.SX32 R23, R25, R6.reuse, 0x1, P0 ;  /* 0x0000000619177211 */ /* 0x080fe200000f0eff */
[----:B------:R-:W-:Y:S01]  /*0ef0*/  IMAD R25, R4, 0x4, R29 ;  /* 0x0000000404197824 */ /* 0x000fe200078e021d */
[----:B------:R-:W-:-:S02]  /*0f00*/  LEA.HI.X.SX32 R27, R27, R6, 0x1, P1 ;  /* 0x000000061b1b7211 */ /* 0x000fc400008f0eff */
[CC--:B---3--:R-:W-:Y:S01]  /*0f10*/  LEA R16, P0, R29.reuse, R9.reuse, 0x1 ;  /* 0x000000091d107211 */ /* 0x0c8fe200078008ff */
[C---:B------:R-:W-:Y:S01]  /*0f20*/  IMAD R31, R4.reuse, 0x4, R25 ;  /* 0x00000004041f7824 */ /* 0x040fe200078e0219 */
[----:B------:R-:W5:Y:S02]  /*0f30*/  LDG.E.U16 R63, desc[UR10][R22.64] ;  /* 0x0000000a163f7981 */ /* 0x000f64000c1e1500 */
[-C--:B------:R-:W-:Y:S02]  /*0f40*/  LEA.HI.X.SX32 R17, R29, R6.reuse, 0x1, P0 ;  /* 0x000000061d117211 */ /* 0x080fe400000f0eff */
[----:B------:R3:W5:Y:S01]  /*0f50*/  LDG.E.U16 R61, desc[UR10][R26.64] ;  /* 0x0000000a1a3d7981 */ /* 0x000762000c1e1500 */
[-C--:B0-----:R-:W-:Y:S02]  /*0f60*/  LEA R18, P0, R31, R9.reuse, 0x1 ;  /* 0x000000091f127211 */ /* 0x081fe400078008ff */
[----:B------:R-:W-:Y:S01]  /*0f70*/  LEA R24, P1, R25, R9, 0x1 ;  /* 0x0000000919187211 */ /* 0x000fe200078208ff */
[----:B------:R-:W5:Y:S01]  /*0f80*/  LDG.E.U16 R60, desc[UR10][R16.64] ;  /* 0x0000000a103c7981 */ /* 0x000f62000c1e1500 */
[-C--:B------:R-:W-:Y:S01]  /*0f90*/  LEA.HI.X.SX32 R19, R31, R6.reuse, 0x1, P0 ;  /* 0x000000061f137211 */ /* 0x080fe200000f0eff */
[----:B---3--:R-:W-:Y:S01]  /*0fa0*/  IMAD R27, R4, 0x4, R31 ;  /* 0x00000004041b7824 */ /* 0x008fe200078e021f */
[----:B------:R-:W-:-:S03]  /*0fb0*/  LEA.HI.X.SX32 R25, R25, R6, 0x1, P1 ;  /* 0x0000000619197211 */ /* 0x000fc600008f0eff */
[----:B------:R-:W5:Y:S01]  /*0fc0*/  LDG.E.U16 R62, desc[UR10][R18.64] ;  /* 0x0000000a123e7981 */ /* 0x000f62000c1e1500 */
[C---:B------:R-:W-:Y:S01]  /*0fd0*/  IMAD R29, R4.reuse, 0x4, R27 ;  /* 0x00000004041d7824 */ /* 0x040fe200078e021b */
[C---:B------:R-:W-:Y:S02]  /*0fe0*/  LEA R20, P0, R27.reuse, R9, 0x1 ;  /* 0x000000091b147211 */ /* 0x040fe400078008ff */
[----:B------:R0:W5:Y:S02]  /*0ff0*/  LDG.E.U16 R65, desc[UR10][R24.64] ;  /* 0x0000000a18417981 */ /* 0x000164000c1e1500 */
[-C--:B------:R-:W-:Y:S02]  /*1000*/  LEA.HI.X.SX32 R21, R27, R6.reuse, 0x1, P0 ;  /* 0x000000061b157211 */ /* 0x080fe400000f0eff */
[C---:B------:R-:W-:Y:S02]  /*1010*/  LEA R27, R4.reuse, R29, 0x2 ;  /* 0x0000001d041b7211 */ /* 0x040fe400078e10ff */
        /* <DEDUP_REMOVED lines=22> */
[----:B------:R0:W5:Y:S01]  /*1180*/  LDG.E.U16 R72, desc[UR10][R20.64] ;  /* 0x0000000a14487981 */ /* 0x000162000c1e1500 */
[-C--:B------:R-:W-:Y:S01]  /*1190*/  LEA.HI.X.SX32 R23, R31, R6.reuse, 0x1, P0 ;  /* 0x000000061f177211 */ /* 0x080fe200000f0eff */
[----:B---3--:R-:W-:Y:S01]  /*11a0*/  IMAD R27, R4, 0x4, R31 ;  /* 0x00000004041b7824 */ /* 0x008fe200078e021f */
[----:B------:R-:W-:-:S03]  /*11b0*/  LEA.HI.X.SX32 R25, R25, R6, 0x1, P1 ;  /* 0x0000000619197211 */ /* 0x000fc600008f0eff */
[----:B------:R-:W5:Y:S01]  /*11c0*/  LDG.E.U16 R74, desc[UR10][R22.64] ;  /* 0x0000000a164a7981 */ /* 0x000f62000c1e1500 */
[C---:B------:R-:W-:Y:S01]  /*11d0*/  IMAD R29, R4.reuse, 0x4, R27 ;  /* 0x00000004041d7824 */ /* 0x040fe200078e021b */
[CC--:B------:R-:W-:Y:S02]  /*11e0*/  LEA R16, P0, R27.reuse, R9.reuse, 0x1 ;  /* 0x000000091b107211 */ /* 0x0c0fe400078008ff */
[----:B------:R3:W5:Y:S02]  /*11f0*/  LDG.E.U16 R73, desc[UR10][R24.64] ;  /* 0x0000000a18497981 */ /* 0x000764000c1e1500 */
[----:B------:R-:W-:Y:S01]  /*1200*/  LEA.HI.X.SX32 R17, R27, R6, 0x1, P0 ;  /* 0x000000061b117211 */ /* 0x000fe200000f0eff */
[----:B------:R-:W-:Y:S01]  /*1210*/  IMAD R27, R4, 0x4, R29 ;  /* 0x00000004041b7824 */ /* 0x000fe200078e021d */
[----:B------:R-:W-:-:S03]  /*1220*/  LEA R18, P0, R29, R9, 0x1 ;  /* 0x000000091d127211 */ /* 0x000fc600078008ff */
[----:B------:R4:W5:Y:S01]  /*1230*/  LDG.E.U16 R75, desc[UR10][R16.64] ;  /* 0x0000000a104b7981 */ /* 0x000962000c1e1500 */
[C---:B------:R-:W-:Y:S02]  /*1240*/  LEA R31, R4.reuse, R27, 0x2 ;  /* 0x0000001b041f7211 */ /* 0x040fe400078e10ff */
[-C--:B------:R-:W-:Y:S02]  /*1250*/  LEA.HI.X.SX32 R19, R29, R6.reuse, 0x1, P0 ;  /* 0x000000061d137211 */ /* 0x080fe400000f0eff */
[-C--:B0-----:R-:W-:Y:S01]  /*1260*/  LEA R20, P0, R31, R9.reuse, 0x1 ;  /* 0x000000091f147211 */ /* 0x081fe200078008ff */
[C---:B---3--:R-:W-:Y:S01]  /*1270*/  IMAD R25, R4.reuse, 0x4, R31 ;  /* 0x0000000404197824 */ /* 0x048fe200078e021f */
[-C--:B------:R-:W-:Y:S01]  /*1280*/  LEA R26, P1, R27, R9.reuse, 0x1 ;  /* 0x000000091b1a7211 */ /* 0x080fe200078208ff */
[----:B------:R0:W5:Y:S01]  /*1290*/  LDG.E.U16 R76, desc[UR10][R18.64] ;  /* 0x0000000a124c7981 */ /* 0x000162000c1e1500 */
[----:B------:R-:W-:Y:S01]  /*12a0*/  LEA.HI.X.SX32 R21, R31, R6, 0x1, P0 ;  /* 0x000000061f157211 */ /* 0x000fe200000f0eff */
[----:B------:R-:W-:Y:S01]  /*12b0*/  IMAD R29, R4, 0x4, R25 ;  /* 0x00000004041d7824 */ /* 0x000fe200078e0219 */
[----:B------:R-:W-:-:S02]  /*12c0*/  LEA R22, P0, R25, R9, 0x1 ;  /* 0x0000000919167211 */ /* 0x000fc400078008ff */
[-C--:B------:R-:W-:Y:S01]  /*12d0*/  LEA.HI.X.SX32 R27, R27, R6.reuse, 0x1, P1 ;  /* 0x000000061b1b7211 */ /* 0x080fe200008f0eff */
[----:B------:R-:W5:Y:S01]  /*12e0*/  LDG.E.U16 R78, desc[UR10][R20.64] ;  /* 0x0000000a144e7981 */ /* 0x000f62000c1e1500 */
[-C--:B------:R-:W-:Y:S01]  /*12f0*/  LEA.HI.X.SX32 R23, R25, R6.reuse, 0x1, P0 ;  /* 0x0000000619177211 */ /* 0x080fe200000f0eff */
[C---:B------:R-:W-:Y:S01]  /*1300*/  IMAD R25, R4.reuse, 0x4, R29 ;  /* 0x0000000404197824 */ /* 0x040fe200078e021d */
[CC--:B----4-:R-:W-:Y:S01]  /*1310*/  LEA R16, P0, R29.reuse, R9.reuse, 0x1 ;  /* 0x000000091d107211 */ /* 0x0d0fe200078008ff */
[----:B------:R3:W5:Y:S02]  /*1320*/  LDG.E.U16 R77, desc[UR10][R26.64] ;  /* 0x0000000a1a4d7981 */ /* 0x000764000c1e1500 */
[C---:B------:R-:W-:Y:S01]  /*1330*/  IMAD R31, R4.reuse, 0x4, R25 ;  /* 0x00000004041f7824 */ /* 0x040fe200078e0219 */
[----:B------:R-:W-:Y:S01]  /*1340*/  LEA.HI.X.SX32 R17, R29, R6, 0x1, P0 ;  /* 0x000000061d117211 */ /* 0x000fe200000f0eff */
[----:B------:R-:W5:Y:S03]  /*1350*/  LDG.E.U16 R79, desc[UR10][R22.64] ;  /* 0x0000000a164f7981 */ /* 0x000f66000c1e1500 */
[----:B0-----:R-:W-:Y:S01]  /*1360*/  LEA R18, P0, R31, R9, 0x1 ;  /* 0x000000091f127211 */ /* 0x001fe200078008ff */
[----:B------:R0:W5:Y:S01]  /*1370*/  LDG.E.U16 R80, desc[UR10][R16.64] ;  /* 0x0000000a10507981 */ /* 0x000162000c1e1500 */
[----:B---3--:R-:W-:-:S02]  /*1380*/  IMAD R27, R4, 0x4, R31 ;  /* 0x00000004041b7824 */ /* 0x008fc400078e021f */
[-C--:B------:R-:W-:Y:S02]  /*1390*/  LEA.HI.X.SX32 R19, R31, R6.reuse, 0x1, P0 ;  /* 0x000000061f137211 */ /* 0x080fe400000f0eff */
[C---:B------:R-:W-:Y:S01]  /*13a0*/  IMAD R29, R4.reuse, 0x4, R27 ;  /* 0x00000004041d7824 */ /* 0x040fe200078e021b */
[----:B0-----:R-:W0:Y:S01]  /*13b0*/  LDC.64 R16, c[0x0][0x3c0] ;  /* 0x0000f000ff107b82 */ /* 0x001e220000000a00 */
[-C--:B------:R-:W-:Y:S02]  /*13c0*/  LEA R20, P0, R27, R9.reuse, 0x1 ;  /* 0x000000091b147211 */ /* 0x080fe400078008ff */
[C---:B------:R-:W-:Y:S01]  /*13d0*/  IMAD R31, R4.reuse, 0x4, R29 ;  /* 0x00000004041f7824 */ /* 0x040fe200078e021d */
[-C--:B------:R-:W-:Y:S01]  /*13e0*/  LEA R24, P1, R25, R9.reuse, 0x1 ;  /* 0x0000000919187211 */ /* 0x080fe200078208ff */
[----:B------:R3:W5:Y:S01]  /*13f0*/  LDG.E.U16 R18, desc[UR10][R18.64] ;  /* 0x0000000a12127981 */ /* 0x000762000c1e1500 */
[----:B------:R-:W-:Y:S01]  /*1400*/  LEA.HI.X.SX32 R21, R27, R6, 0x1, P0 ;  /* 0x000000061b157211 */ /* 0x000fe200000f0eff */
[----:B------:R-:W-:Y:S01]  /*1410*/  IMAD R4, R4, 0x4, R31 ;  /* 0x0000000404047824 */ /* 0x000fe200078e021f */
[----:B------:R-:W-:-:S04]  /*1420*/  LEA R22, P0, R29, R9, 0x1 ;  /* 0x000000091d167211 */ /* 0x000fc800078008ff */
[-C--:B------:R-:W-:Y:S01]  /*1430*/  LEA.HI.X.SX32 R23, R29, R6.reuse, 0x1, P0 ;  /* 0x000000061d177211 */ /* 0x080fe200000f0eff */
[----:B------:R3:W5:Y:S01]  /*1440*/  LDG.E.U16 R21, desc[UR10][R20.64] ;  /* 0x0000000a14157981 */ /* 0x000762000c1e1500 */
[-C--:B------:R-:W-:Y:S02]  /*1450*/  LEA R28, P0, R4, R9.reuse, 0x1 ;  /* 0x00000009041c7211 */ /* 0x080fe400078008ff */
[----:B------:R-:W-:Y:S01]  /*1460*/  LOP3.LUT R68, R0, 0xff, RZ, 0xc0, !PT ;  /* 0x000000ff00447812 */ /* 0x000fe200078ec0ff */
[----:B------:R3:W5:Y:S01]  /*1470*/  LDG.E.U16 R22, desc[UR10][R22.64] ;  /* 0x0000000a16167981 */ /* 0x000762000c1e1500 */
[-C--:B------:R-:W-:Y:S02]  /*1480*/  LEA.HI.X.SX32 R29, R4, R6.reuse, 0x1, P0 ;  /* 0x00000006041d7211 */ /* 0x080fe400000f0eff */
[----:B------:R-:W-:Y:S02]  /*1490*/  SHF.R.U32.HI R4, RZ, 0x5, R0 ;  /* 0x00000005ff047819 */ /* 0x000fe40000011600 */
[----:B------:R-:W-:Y:S01]  /*14a0*/  ISETP.GE.U32.AND P2, PT, R0, 0x20, PT ;  /* 0x000000200000780c */ /* 0x000fe20003f46070 */
[----:B------:R3:W5:Y:S01]  /*14b0*/  LDG.E.U16 R28, desc[UR10][R28.64] ;  /* 0x0000000a1c1c7981 */ /* 0x000762000c1e1500 */
[-C--:B------:R-:W-:Y:S01]  /*14c0*/  LEA.HI.X.SX32 R25, R25, R6.reuse, 0x1, P1 ;  /* 0x0000000619197211 */ /* 0x080fe200008f0eff */
[----:B0-----:R-:W-:Y:S01]  /*14d0*/  IMAD R16, R16, UR9, RZ ;  /* 0x0000000910107c24 */ /* 0x001fe2000f8e02ff */
[----:B------:R-:W-:Y:S01]  /*14e0*/  R2UR UR5, R4 ;  /* 0x00000000040572ca */ /* 0x000fe200000e0000 */
[----:B--2---:R-:W-:Y:S01]  /*14f0*/  IMAD R4, R68, UR4, RZ ;  /* 0x0000000444047c24 */ /* 0x004fe2000f8e02ff */
[C---:B------:R-:W-:Y:S01]  /*1500*/  LEA R26, P1, R31.reuse, R9, 0x1 ;  /* 0x000000091f1a7211 */ /* 0x040fe200078208ff */
[----:B------:R-:W-:Y:S01]  /*1510*/  IMAD.SHL.U32 R99, R16, 0x2, RZ ;  /* 0x0000000210637824 */ /* 0x000fe200078e00ff */
[----:B------:R-:W-:Y:S01]  /*1520*/  LOP3.LUT R81, R0, 0xc0, RZ, 0xc0, !PT ;  /* 0x000000c000517812 */ /* 0x000fe200078ec0ff */
[C---:B------:R-:W-:Y:S01]  /*1530*/  IMAD.SHL.U32 R98, R4.reuse, 0x2, RZ ;  /* 0x0000000204627824 */ /* 0x040fe200078e00ff */
[----:B------:R-:W-:Y:S01]  /*1540*/  LEA.HI.X.SX32 R27, R31, R6, 0x1, P1 ;  /* 0x000000061f1b7211 */ /* 0x000fe200008f0eff */
[----:B------:R-:W-:Y:S01]  /*1550*/  IMAD.HI R4, R4, 0x2, RZ ;  /* 0x0000000204047827 */ /* 0x000fe200078e02ff */
[----:B------:R-:W-:Y:S01]  /*1560*/  SHF.L.U32 R82, R68, 0x1, RZ ;  /* 0x0000000144527819 */ /* 0x000fe200000006ff */
[----:B------:R3:W5:Y:S01]  /*1570*/  LDG.E.U16 R25, desc[UR10][R24.64] ;  /* 0x0000000a18197981 */ /* 0x000762000c1e1500 */
[----:B------:R-:W-:Y:S01]  /*1580*/  SHF.R.U32.HI R9, RZ, 0x2, R81 ;  /* 0x00000002ff097819 */ /* 0x000fe20000011651 */
[----:B------:R-:W-:Y:S01]  /*1590*/  IMAD.HI R16, R16, 0x2, RZ ;  /* 0x0000000210107827 */ /* 0x000fe200078e02ff */
[----:B-1----:R-:W-:Y:S01]  /*15a0*/  IADD3 R98, P0, P1, R98, R84, R99 ;  /* 0x0000005462627210 */ /* 0x002fe2000791e063 */
[----:B------:R3:W5:Y:S01]  /*15b0*/  LDG.E.U16 R27, desc[UR10][R26.64] ;  /* 0x0000000a1a1b7981 */ /* 0x000762000c1e1500 */
[----:B------:R-:W-:-:S02]  /*15c0*/  R2UR UR7, R70 ;  /* 0x00000000460772ca */ /* 0x000fc400000e0000 */
[----:B------:R-:W-:Y:S02]  /*15d0*/  LOP3.LUT R82, R82, R9, RZ, 0x3c, !PT ;  /* 0x0000000952527212 */ /* 0x000fe400078e3cff */
[----:B------:R-:W-:Y:S01]  /*15e0*/  IADD3.X R99, PT, PT, R4, R85, R16, P0, P1 ;  /* 0x0000005504637210 */ /* 0x000fe200007e2410 */
[----:B------:R-:W-:Y:S10]  /*15f0*/  @P2 BRA `(.L_x_5) ;  /* 0x0000000000182947 */ /* 0x000ff40003800000 */
[----:B------:R-:W-:Y:S01]  /*1600*/  ELECT P0, URZ, PT ;  /* 0x0000000000ff782f */ /* 0x000fe20003800000 */
[----:B------:R-:W-:Y:S01]  /*1610*/  IMAD.MOV.U32 R4, RZ, RZ, 0x1 ;  /* 0x00000001ff047424 */ /* 0x000fe200078e00ff */
[----:B------:R-:W-:Y:S01]  /*1620*/  UMOV UR4, 0x40 ;  /* 0x0000004000047882 */ /* 0x000fe20000000000 */
[----:B------:R-:W-:Y:S01]  /*1630*/  UVIRTCOUNT.DEALLOC.SMPOOL 0x80 ;  /* 0x000000800000784c */ /* 0x000fe20000000000 */
[----:B------:R-:W-:-:S09]  /*1640*/  ULEA UR4, UR8, UR4, 0x18 ;  /* 0x0000000408047291 */ /* 0x000fd2000f8ec0ff */
[----:B------:R0:W-:Y:S03]  /*1650*/  @P0 STS.U8 [UR4], R4 ;  /* 0x00000004ff000988 */ /* 0x0001e60008000004 */
.L_x_5:
[----:B------:R-:W-:Y:S01]  /*1660*/  USHF.L.U32 UR12, UR5, 0x15, URZ ;  /* 0x00000015050c7899 */ /* 0x000fe200080006ff */
[----:B-----5:R1:W-:Y:S01]  /*1670*/  STS.U16 [R82+UR6+0x400], R7 ;  /* 0x0004000752007988 */ /* 0x0203e20008000406 */
[----:B------:R-:W-:Y:S01]  /*1680*/  ULOP3.LUT UR13, UR5, 0x4, URZ, 0xc0, !UPT ;  /* 0x00000004050d7892 */ /* 0x000fe2000f8ec0ff */
[----:B------:R-:W-:Y:S01]  /*1690*/  LOP3.LUT P0, RZ, R0, 0xff, RZ, 0xc0, !PT ;  /* 0x000000ff00ff7812 */ /* 0x000fe2000780c0ff */
[----:B------:R-:W-:Y:S01]  /*16a0*/  ULOP3.LUT UR12, UR12, 0x600000, URZ, 0xc0, !UPT ;  /* 0x006000000c0c7892 */ /* 0x000fe2000f8ec0ff */
[----:B------:R-:W-:Y:S01]  /*16b0*/  IMAD R9, R17, 0x6, RZ ;  /* 0x0000000611097824 */ /* 0x000fe200078e02ff */
[----:B------:R2:W-:Y:S04]  /*16c0*/  STS.U16 [R82+UR6+0x1000], R15 ;  /* 0x0010000f52007988 */ /* 0x0005e80008000406 */
[----:B------:R4:W-:Y:S01]  /*16d0*/  STS.U16 [R82+UR6], R5 ;  /* 0x0000000552007988 */ /* 0x0009e20008000406 */
[----:B------:R-:W-:Y:S01]  /*16e0*/  UIADD3 UR8, UPT, UPT, UR7, UR12, URZ ;  /* 0x0000000c07087290 */ /* 0x000fe2000fffe0ff */
[----:B-1----:R-:W-:-:S02]  /*16f0*/  LOP3.LUT R7, R82, 0x40, RZ, 0x3c, !PT ;  /* 0x0000004052077812 */ /* 0x002fc400078e3cff */
[----:B------:R-:W-:Y:S01]  /*1700*/  STS.U16 [R82+UR6+0x800], R11 ;  /* 0x0008000b52007988 */ /* 0x000fe20008000406 */
[----:B------:R-:W-:Y:S01]  /*1710*/  ULEA UR8, UR13, UR8, 0x5 ;  /* 0x000000080d087291 */ /* 0x000fe2000f8e28ff */
[----:B--2---:R-:W-:Y:S02]  /*1720*/  IMAD R15, R17, 0xa, RZ ;  /* 0x0000000a110f7824 */ /* 0x004fe400078e02ff */
[----:B------:R-:W-:Y:S01]  /*1730*/  STS.U16 [R82+UR6+0xc00], R13 ;  /* 0x000c000d52007988 */ /* 0x000fe20008000406 */
[-C--:B------:R-:W-:Y:S01]  /*1740*/  IADD3 R228, P5, PT, R9, R98.reuse, RZ ;  /* 0x0000006209e47210 */ /* 0x080fe20007fbe0ff */
[C---:B----4-:R-:W-:Y:S01]  /*1750*/  IMAD R5, R17.reuse, 0x3, RZ ;  /* 0x0000000311057824 */ /* 0x050fe200078e02ff */
[----:B------:R-:W-:Y:S01]  /*1760*/  VOTEU.ALL UP0, P0 ;  /* 0x0000000000ff7886 */ /* 0x000fe20000000000 */
[----:B------:R-:W-:Y:S04]  /*1770*/  STS.U16 [R82+UR6+0x1400], R33 ;  /* 0x0014002152007988 */ /* 0x000fe80008000406 */
        /* <DEDUP_REMOVED lines=23> */
[----:B------:R1:W-:Y:S04]  /*18f0*/  STS.U16 [R82+UR6+0x7400], R25 ;  /* 0x0074001952007988 */ /* 0x0003e80008000406 */
[----:B------:R2:W-:Y:S04]  /*1900*/  STS.U16 [R82+UR6+0x7800], R21 ;  /* 0x0078001552007988 */ /* 0x0005e80008000406 */
[----:B------:R-:W-:Y:S01]  /*1910*/  STS.U16 [R82+UR6+0x7c00], R27 ;  /* 0x007c001b52007988 */ /* 0x000fe20008000406 */
[C---:B------:R-:W-:Y:S01]  /*1920*/  IMAD R31, R17.reuse, 0x12, RZ ;  /* 0x00000012111f7824 */ /* 0x040fe200078e02ff */
[----:B------:R-:W-:Y:S01]  /*1930*/  UMOV UR14, 0x1 ;  /* 0x00000001000e7882 */ /* 0x000fe20000000000 */
[C---:B---3--:R-:W-:Y:S01]  /*1940*/  IMAD R19, R17.reuse, 0xb, RZ ;  /* 0x0000000b11137824 */ /* 0x048fe200078e02ff */
[----:B------:R-:W-:Y:S01]  /*1950*/  STS.U16 [R7+UR6+0x200], R2 ;  /* 0x0002000207007988 */ /* 0x000fe20008000406 */
[C---:B-1----:R-:W-:Y:S01]  /*1960*/  IMAD R25, R17.reuse, 0xe, RZ ;  /* 0x0000000e11197824 */ /* 0x042fe200078e02ff */
[----:B------:R-:W1:Y:S01]  /*1970*/  LDC R84, c[0x0][0x3f0] ;  /* 0x0000fc00ff547b82 */ /* 0x000e620000000800 */
[C---:B--2---:R-:W-:Y:S01]  /*1980*/  IMAD R21, R17.reuse, 0xc, RZ ;  /* 0x0000000c11157824 */ /* 0x044fe200078e02ff */
[----:B------:R-:W-:Y:S01]  /*1990*/  STS.U16 [R7+UR6+0x600], R8 ;  /* 0x0006000807007988 */ /* 0x000fe20008000406 */
[----:B------:R-:W-:Y:S01]  /*19a0*/  UIADD3 UR4, UPT, UPT, UR6, 0x14000, URZ ;  /* 0x0001400006047890 */ /* 0x000fe2000fffe0ff */
[----:B------:R-:W-:Y:S01]  /*19b0*/  IMAD R23, R17, 0xd, RZ ;  /* 0x0000000d11177824 */ /* 0x000fe200078e02ff */
[----:B------:R-:W-:Y:S01]  /*19c0*/  VOTEU.ALL UP1, P0 ;  /* 0x0000000000ff7886 */ /* 0x000fe20000020000 */
[----:B------:R-:W-:Y:S02]  /*19d0*/  STS.U16 [R7+UR6+0xa00], R10 ;  /* 0x000a000a07007988 */ /* 0x000fe40008000406 */
[----:B------:R-:W2:Y:S02]  /*19e0*/  LDC R167, c[0x0][0x3c4] ;  /* 0x0000f100ffa77b82 */ /* 0x000ea40000000800 */
        /* <DEDUP_REMOVED lines=28> */
[----:B------:R3:W-:Y:S01]  /*1bb0*/  STS.U16 [R7+UR6+0x7e00], R28 ;  /* 0x007e001c07007988 */ /* 0x0007e20008000406 */
[----:B------:R-:W-:Y:S01]  /*1bc0*/  STTM.16dp32bit_t0_t15.x64 tmem[UR8], RZ ;  /* 0x000000ff000079ed */ /* 0x000fe20008b00008 */
[----:B------:R-:W-:Y:S01]  /*1bd0*/  STTM.16dp32bit_t16_t31.x64 tmem[UR8+0x40], RZ ;  /* 0x000040ff000079ed */ /* 0x000fe20008b20008 */
[----:B------:R-:W4:Y:S01]  /*1be0*/  FENCE.VIEW.ASYNC.T ;  /* 0x00000000000073c6 */ /* 0x000f220000000200 */
[-C--:B------:R-:W-:Y:S01]  /*1bf0*/  IADD3 R226, P4, PT, R15, R98.reuse, RZ ;  /* 0x000000620fe27210 */ /* 0x080fe20007f9e0ff */
[----:B------:R-:W-:Y:S01]  /*1c00*/  IMAD R11, R17, 0x7, RZ ;  /* 0x00000007110b7824 */ /* 0x000fe200078e02ff */
[-C--:B------:R-:W-:Y:S01]  /*1c10*/  LEA.HI.X.SX32 R229, R5, R99.reuse, 0x1, P5 ;  /* 0x0000006305e57211 */ /* 0x080fe200028f0eff */
[----:B---3--:R-:W-:Y:S01]  /*1c20*/  IMAD R7, R17, 0x5, RZ ;  /* 0x0000000511077824 */ /* 0x008fe200078e02ff */
[-C--:B------:R-:W-:Y:S01]  /*1c30*/  IADD3 R224, P3, PT, R21, R98.reuse, RZ ;  /* 0x0000006215e07210 */ /* 0x080fe20007f7e0ff */
[----:B------:R-:W-:Y:S01]  /*1c40*/  IMAD R35, R17, 0x14, RZ ;  /* 0x0000001411237824 */ /* 0x000fe200078e02ff */
[-C--:B------:R-:W-:Y:S01]  /*1c50*/  IADD3 R222, P5, PT, R25, R98.reuse, RZ ;  /* 0x0000006219de7210 */ /* 0x080fe20007fbe0ff */
[----:B------:R-:W-:Y:S01]  /*1c60*/  IMAD R39, R17, 0x16, RZ ;  /* 0x0000001611277824 */ /* 0x000fe200078e02ff */
[-C--:B------:R-:W-:Y:S01]  /*1c70*/  LEA.HI.X.SX32 R227, R7, R99.reuse, 0x1, P4 ;  /* 0x0000006307e37211 */ /* 0x080fe200020f0eff */
[----:B------:R-:W-:Y:S01]  /*1c80*/  IMAD R13, R17, 0x9, RZ ;  /* 0x00000009110d7824 */ /* 0x000fe200078e02ff */
[-C--:B------:R-:W-:Y:S01]  /*1c90*/  IADD3 R220, P4, PT, R31, R98.reuse, RZ ;  /* 0x000000621fdc7210 */ /* 0x080fe20007f9e0ff */
[----:B------:R-:W-:Y:S01]  /*1ca0*/  IMAD R43, R17, 0x18, RZ ;  /* 0x00000018112b7824 */ /* 0x000fe200078e02ff */
[-C--:B------:R-:W-:Y:S01]  /*1cb0*/  LEA.HI.X.SX32 R225, R9, R99.reuse, 0x1, P3 ;  /* 0x0000006309e17211 */ /* 0x080fe200018f0eff */
[----:B------:R-:W-:Y:S01]  /*1cc0*/  IMAD R47, R17, 0x1a, RZ ;  /* 0x0000001a112f7824 */ /* 0x000fe200078e02ff */
[----:B------:R-:W-:Y:S01]  /*1cd0*/  IADD3 R218, P3, PT, R35, R98, RZ ;  /* 0x0000006223da7210 */ /* 0x000fe20007f7e0ff */
[----:B------:R-:W-:Y:S01]  /*1ce0*/  IMAD R51, R17, 0x1c, RZ ;  /* 0x0000001c11337824 */ /* 0x000fe200078e02ff */
[----:B------:R-:W-:-:S02]  /*1cf0*/  LEA.HI.X.SX32 R223, R11, R99, 0x1, P5 ;  /* 0x000000630bdf7211 */ /* 0x000fc400028f0eff */
[----:B------:R-:W-:Y:S01]  /*1d00*/  IADD3 R216, P5, PT, R39, R98, RZ ;  /* 0x0000006227d87210 */ /* 0x000fe20007fbe0ff */
[----:B------:R-:W-:Y:S01]  /*1d10*/  IMAD R55, R17, 0x1e, RZ ;  /* 0x0000001e11377824 */ /* 0x000fe200078e02ff */
[----:B------:R-:W-:Y:S01]  /*1d20*/  LEA.HI.X.SX32 R221, R13, R99, 0x1, P4 ;  /* 0x000000630ddd7211 */ /* 0x000fe200020f0eff */
[----:B------:R-:W-:-:S04]  /*1d30*/  @!UP0 UIADD3 UR16, UPT, UPT, -UR14, 0x100000, URZ ;  /* 0x001000000e108890 */ /* 0x000fc8000fffe1ff */
[----:B------:R-:W-:Y:S02]  /*1d40*/  @!UP0 USHF.L.U32 UR17, UR16, 0xb, URZ ;  /* 0x0000000b10118899 */ /* 0x000fe400080006ff */
[----:B------:R-:W-:Y:S01]  /*1d50*/  @!UP0 USHF.L.U32 UR16, UR16, 0x1, URZ ;  /* 0x0000000110108899 */ /* 0x000fe200080006ff */
[----:B----4-:R-:W-:Y:S01]  /*1d60*/  BAR.SYNC.DEFER_BLOCKING 0x0 ;  /* 0x0000000000007b1d */ /* 0x010fe20000010000 */
[-C--:B------:R-:W-:Y:S01]  /*1d70*/  IADD3 R214, P4, PT, R43, R98.reuse, RZ ;  /* 0x000000622bd67210 */ /* 0x080fe20007f9e0ff */
[----:B------:R-:W-:Y:S01]  /*1d80*/  IMAD R205, R17, 0x24, RZ ;  /* 0x0000002411cd7824 */ /* 0x000fe200078e02ff */
[-C--:B------:R-:W-:Y:S01]  /*1d90*/  LEA.HI.X.SX32 R219, R15, R99.reuse, 0x1, P3 ;  /* 0x000000630fdb7211 */ /* 0x080fe200018f0eff */
[----:B------:R-:W-:Y:S01]  /*1da0*/  IMAD R203, R17, 0x26, RZ ;  /* 0x0000002611cb7824 */ /* 0x000fe200078e02ff */
[-C--:B------:R-:W-:Y:S02]  /*1db0*/  IADD3 R212, P3, PT, R47, R98.reuse, RZ ;  /* 0x000000622fd47210 */ /* 0x080fe40007f7e0ff */
[-C--:B------:R-:W-:Y:S01]  /*1dc0*/  LEA.HI.X.SX32 R217, R19, R99.reuse, 0x1, P5 ;  /* 0x0000006313d97211 */ /* 0x080fe200028f0eff */
        /* <DEDUP_REMOVED lines=12> */
[-C--:B------:R-:W-:Y:S01]  /*1e90*/  IADD3 R202, P5, PT, R203, R98.reuse, RZ ;  /* 0x00000062cbca7210 */ /* 0x080fe20007fbe0ff */
[----:B------:R-:W-:Y:S01]  /*1ea0*/  IMAD R29, R17, 0x11, RZ ;  /* 0x00000011111d7824 */ /* 0x000fe200078e02ff */
[-C--:B------:R-:W-:Y:S01]  /*1eb0*/  LEA.HI.X.SX32 R209, R27, R99.reuse, 0x1, P4 ;  /* 0x000000631bd17211 */ /* 0x080fe200020f0eff */
[----:B------:R-:W-:Y:S01]  /*1ec0*/  IMAD R193, R17, 0x30, RZ ;  /* 0x0000003011c17824 */ /* 0x000fe200078e02ff */
[-C--:B------:R-:W-:Y:S01]  /*1ed0*/  IADD3 R200, P4, PT, R201, R98.reuse, RZ ;  /* 0x00000062c9c87210 */ /* 0x080fe20007f9e0ff */
[----:B------:R-:W-:Y:S01]  /*1ee0*/  IMAD R199, R17, 0x2a, RZ ;  /* 0x0000002a11c77824 */ /* 0x000fe200078e02ff */
[-C--:B------:R-:W-:Y:S01]  /*1ef0*/  IADD3 R206, P2, PT, R207, R98.reuse, RZ ;  /* 0x00000062cfce7210 */ /* 0x080fe20007f5e0ff */
[----:B------:R-:W3:Y:S02]  /*1f00*/  FENCE.VIEW.ASYNC.S ;  /* 0x00000000000073c6 */ /* 0x000ee40000000000 */
[----:B---3--:R3:W4:Y:S01]  /*1f10*/  @!UP1 SYNCS.EXCH.64 URZ, [UR4], UR16 ;  /* 0x0000001004ff95b2 */ /* 0x0087220008000100 */
        /* <DEDUP_REMOVED lines=10> */
[-C--:B------:R-:W-:Y:S01]  /*1fc0*/  LEA.HI.X.SX32 R207, R29, R99.reuse, 0x1, P2 ;  /* 0x000000631dcf7211 */ /* 0x080fe200010f0eff */
[----:B------:R-:W-:Y:S01]  /*1fd0*/  IMAD R191, R17, 0x32, RZ ;  /* 0x0000003211bf7824 */ /* 0x000fe200078e02ff */
[-C--:B------:R-:W-:Y:S01]  /*1fe0*/  IADD3 R192, P4, PT, R193, R98.reuse, RZ ;  /* 0x00000062c1c07210 */ /* 0x080fe20007f9e0ff */
[----:B------:R-:W-:Y:S01]  /*1ff0*/  IMAD R49, R17, 0x1b, RZ ;  /* 0x0000001b11317824 */ /* 0x000fe200078e02ff */
[-C--:B------:R-:W-:Y:S01]  /*2000*/  IADD3 R198, P2, PT, R199, R98.reuse, RZ ;  /* 0x00000062c7c67210 */ /* 0x080fe20007f5e0ff */
[----:B------:R-:W-:Y:S01]  /*2010*/  IMAD R179, R17, 0x3c, RZ ;  /* 0x0000003c11b37824 */ /* 0x000fe200078e02ff */
[----:B------:R-:W-:Y:S01]  /*2020*/  LEA.HI.X.SX32 R197, R39, R99, 0x1, P3 ;  /* 0x0000006327c57211 */ /* 0x000fe200018f0eff */
[----:B------:R-:W-:Y:S01]  /*2030*/  IMAD R177, R17, 0x3e, RZ ;  /* 0x0000003e11b17824 */ /* 0x000fe200078e02ff */
[----:B------:R-:W-:-:S02]  /*2040*/  IADD3 R188, P3, PT, R189, R98, RZ ;  /* 0x00000062bdbc7210 */ /* 0x000fc40007f7e0ff */
[-C--:B------:R-:W-:Y:S02]  /*2050*/  LEA.HI.X.SX32 R195, R41, R99.reuse, 0x1, P5 ;  /* 0x0000006329c37211 */ /* 0x080fe400028f0eff */
[-C--:B------:R-:W-:Y:S01]  /*2060*/  IADD3 R186, P5, PT, R187, R98.reuse, RZ ;  /* 0x00000062bbba7210 */ /* 0x080fe20007fbe0ff */
[----:B------:R-:W-:Y:S01]  /*2070*/  IMAD R45, R17, 0x19, RZ ;  /* 0x00000019112d7824 */ /* 0x000fe200078e02ff */
[-C--:B------:R-:W-:Y:S01]  /*2080*/  LEA.HI.X.SX32 R193, R43, R99.reuse, 0x1, P4 ;  /* 0x000000632bc17211 */ /* 0x080fe200020f0eff */
[----:B------:R-:W-:Y:S01]  /*2090*/  IMAD R181, R17, 0x3a, RZ ;  /* 0x0000003a11b57824 */ /* 0x000fe200078e02ff */
[----:B------:R-:W-:Y:S02]  /*20a0*/  LEA.HI.X.SX32 R199, R37, R99, 0x1, P2 ;  /* 0x0000006325c77211 */ /* 0x000fe400010f0eff */
[-C--:B------:R-:W-:Y:S01]  /*20b0*/  IADD3 R182, P4, PT, R183, R98.reuse, RZ ;  /* 0x00000062b7b67210 */ /* 0x080fe20007f9e0ff */
[----:B------:R-:W-:Y:S01]  /*20c0*/  IMAD R57, R17, 0x1f, RZ ;  /* 0x0000001f11397824 */ /* 0x000fe200078e02ff */
[----:B------:R-:W-:-:S02]  /*20d0*/  IADD3 R190, P2, PT, R191, R98, RZ ;  /* 0x00000062bfbe7210 */ /* 0x000fc40007f5e0ff */
[-C--:B------:R-:W-:Y:S02]  /*20e0*/  LEA.HI.X.SX32 R189, R47, R99.reuse, 0x1, P3 ;  /* 0x000000632fbd7211 */ /* 0x080fe400018f0eff */
[-C--:B------:R-:W-:Y:S02]  /*20f0*/  IADD3 R178, P3, PT, R179, R98.reuse, RZ ;  /* 0x00000062b3b27210 */ /* 0x080fe40007f7e0ff */
[-C--:B------:R-:W-:Y:S01]  /*2100*/  LEA.HI.X.SX32 R187, R49, R99.reuse, 0x1, P5 ;  /* 0x0000006331bb7211 */ /* 0x080fe200028f0eff */
[----:B--2---:R-:W-:Y:S01]  /*2110*/  IMAD.SHL.U32 R77, R167, 0x10, RZ ;  /* 0x00000010a74d7824 */ /* 0x004fe200078e00ff */
[----:B------:R-:W-:Y:S01]  /*2120*/  IADD3 R176, P5, PT, R177, R98, RZ ;  /* 0x00000062b1b07210 */ /* 0x000fe20007fbe0ff */
[----:B------:R-:W-:Y:S01]  /*2130*/  IMAD R53, R17, 0x1d, RZ ;  /* 0x0000001d11357824 */ /* 0x000fe200078e02ff */
[----:B-1----:R-:W-:Y:S01]  /*2140*/  ISETP.GT.AND P1, PT, R84, RZ, PT ;  /* 0x000000ff5400720c */ /* 0x002fe20003f24270 */
[----:B------:R-:W-:Y:S01]  /*2150*/  IMAD.SHL.U32 R79, R167, 0x2, RZ ;  /* 0x00000002a74f7824 */ /* 0x000fe200078e00ff */
[-C--:B------:R-:W-:Y:S01]  /*2160*/  LEA.HI.X.SX32 R183, R51, R99.reuse, 0x1, P4 ;  /* 0x0000006333b77211 */ /* 0x080fe200020f0eff */
[----:B------:R-:W-:Y:S01]  /*2170*/  IMAD.SHL.U32 R89, R167, 0x4, RZ ;  /* 0x00000004a7597824 */ /* 0x000fe200078e00ff */
[----:B------:R-:W-:-:S02]  /*2180*/  LEA.HI.X.SX32 R191, R45, R99, 0x1, P2 ;  /* 0x000000632dbf7211 */ /* 0x000fc400010f0eff */
[CC--:B------:R-:W-:Y:S01]  /*2190*/  LEA R96, P4, R167.reuse, R98.reuse, 0x5 ;  /* 0x00000062a7607211 */ /* 0x0c0fe200078828ff */
[----:B------:R-:W-:Y:S01]  /*21a0*/  IMAD.SHL.U32 R95, R167, 0x8, RZ ;  /* 0x00000008a75f7824 */ /* 0x000fe200078e00ff */
[-C--:B------:R-:W-:Y:S02]  /*21b0*/  IADD3 R180, P2, PT, R181, R98.reuse, RZ ;  /* 0x00000062b5b47210 */ /* 0x080fe40007f5e0ff */
[-C--:B------:R-:W-:Y:S02]  /*21c0*/  LEA.HI.X.SX32 R179, R55, R99.reuse, 0x1, P3 ;  /* 0x0000006337b37211 */ /* 0x080fe400018f0eff */
[-C--:B------:R-:W-:Y:S02]  /*21d0*/  LEA R90, P3, R167, R98.reuse, 0x3 ;  /* 0x00000062a75a7211 */ /* 0x080fe400078618ff */
[----:B------:R-:W-:Y:S02]  /*21e0*/  LEA.HI.X.SX32 R177, R57, R99, 0x1, P5 ;  /* 0x0000006339b17211 */ /* 0x000fe400028f0eff */
[----:B------:R-:W-:-:S02]  /*21f0*/  LEA R88, P5, R167, R98, 0x4 ;  /* 0x00000062a7587211 */ /* 0x000fc400078a20ff */
[-C--:B------:R-:W-:Y:S02]  /*2200*/  LEA.HI.X.SX32 R97, R77, R99.reuse, 0x1, P4 ;  /* 0x000000634d617211 */ /* 0x080fe400020f0eff */
[----:B------:R-:W-:Y:S02]  /*2210*/  LEA.HI.X.SX32 R181, R53, R99, 0x1, P2 ;  /* 0x0000006335b57211 */ /* 0x000fe400010f0eff */
[----:B------:R-:W-:Y:S02]  /*2220*/  IADD3 R94, P4, PT, R79, R98, RZ ;  /* 0x000000624f5e7210 */ /* 0x000fe40007f9e0ff */
[----:B------:R-:W-:Y:S01]  /*2230*/  PRMT R2, RZ, 0x7610, R2 ;  /* 0x00007610ff027816 */ /* 0x000fe20000000002 */
[----:B----4-:R-:W-:Y:S01]  /*2240*/  BAR.SYNC.DEFER_BLOCKING 0x0 ;  /* 0x0000000000007b1d */ /* 0x010fe20000010000 */
[----:B------:R-:W-:Y:S02]  /*2250*/  PRMT R10, RZ, 0x7610, R10 ;  /* 0x00007610ff0a7816 */ /* 0x000fe4000000000a */
[----:B------:R-:W-:-:S02]  /*2260*/  PRMT R18, RZ, 0x7610, R18 ;  /* 0x00007610ff127816 */ /* 0x000fc40000000012 */
[----:B------:R-:W-:Y:S02]  /*2270*/  PRMT R26, RZ, 0x7610, R26 ;  /* 0x00007610ff1a7816 */ /* 0x000fe4000000001a */
[----:B------:R-:W-:Y:S02]  /*2280*/  LEA R92, P2, R167, R98, 0x2 ;  /* 0x00000062a75c7211 */ /* 0x000fe400078410ff */
[-C--:B------:R-:W-:Y:S02]  /*2290*/  LEA.HI.X.SX32 R91, R89, R99.reuse, 0x1, P3 ;  /* 0x00000063595b7211 */ /* 0x080fe400018f0eff */
[----:B------:R-:W-:Y:S02]  /*22a0*/  PRMT R75, RZ, 0x7610, R75 ;  /* 0x00007610ff4b7816 */ /* 0x000fe4000000004b */
[----:B------:R-:W-:Y:S02]  /*22b0*/  LEA.HI.X.SX32 R89, R95, R99, 0x1, P5 ;  /* 0x000000635f597211 */ /* 0x000fe400028f0eff */
[----:B------:R-:W-:-:S02]  /*22c0*/  PRMT R17, RZ, 0x7610, R17 ;  /* 0x00007610ff117816 */ /* 0x000fc40000000011 */
[----:B------:R-:W-:Y:S02]  /*22d0*/  PRMT R65, RZ, 0x7610, R65 ;  /* 0x00007610ff417816 */ /* 0x000fe40000000041 */
[----:B------:R-:W-:Y:S02]  /*22e0*/  PRMT R73, RZ, 0x7610, R73 ;  /* 0x00007610ff497816 */ /* 0x000fe40000000049 */
[----:B0-----:R-:W-:Y:S02]  /*22f0*/  PRMT R4, RZ, 0x7610, R4 ;  /* 0x00007610ff047816 */ /* 0x001fe40000000004 */
[----:B------:R-:W-:Y:S01]  /*2300*/  PRMT R12, RZ, 0x7610, R12 ;  /* 0x00007610ff0c7816 */ /* 0x000fe2000000000c */
[----:B------:R-:W2:Y:S01]  /*2310*/  @P1 LDG.E.U16 R2, desc[UR10][R98.64] ;  /* 0x0000000a62021981 */ /* 0x000ea2000c1e1500 */
[----:B------:R-:W-:Y:S02]  /*2320*/  PRMT R20, RZ, 0x7610, R20 ;  /* 0x00007610ff147816 */ /* 0x000fe40000000014 */
[----:B------:R-:W-:Y:S01]  /*2330*/  PRMT R28, RZ, 0x7610, R28 ;  /* 0x00007610ff1c7816 */ /* 0x000fe2000000001c */
[----:B------:R-:W4:Y:S01]  /*2340*/  @P1 LDG.E.U16 R10, desc[UR10][R88.64] ;  /* 0x0000000a580a1981 */ /* 0x000f22000c1e1500 */
[----:B------:R-:W-:-:S02]  /*2350*/  LEA.HI.X.SX32 R95, R167, R99, 0x1, P4 ;  /* 0x00000063a75f7211 */ /* 0x000fc400020f0eff */
[----:B------:R-:W-:Y:S01]  /*2360*/  PRMT R59, RZ, 0x7610, R59 ;  /* 0x00007610ff3b7816 */ /* 0x000fe2000000003b */
[----:B------:R-:W4:Y:S01]  /*2370*/  @P1 LDG.E.U16 R18, desc[UR10][R96.64] ;  /* 0x0000000a60121981 */ /* 0x000f22000c1e1500 */
[----:B------:R-:W-:Y:S02]  /*2380*/  PRMT R67, RZ, 0x7610, R67 ;  /* 0x00007610ff437816 */ /* 0x000fe40000000043 */
[----:B------:R-:W-:Y:S01]  /*2390*/  PRMT R83, RZ, 0x7610, R83 ;  /* 0x00007610ff537816 */ /* 0x000fe20000000053 */
[----:B------:R-:W4:Y:S01]  /*23a0*/  @P1 LDG.E.U16 R26, desc[UR10][R192.64] ;  /* 0x0000000ac01a1981 */ /* 0x000f22000c1e1500 */
[----:B------:R-:W-:Y:S02]  /*23b0*/  PRMT R101, RZ, 0x7610, R101 ;  /* 0x00007610ff657816 */ /* 0x000fe40000000065 */
[----:B------:R-:W-:Y:S01]  /*23c0*/  LEA.HI.X.SX32 R93, R79, R99, 0x1, P2 ;  /* 0x000000634f5d7211 */ /* 0x000fe200010f0eff */
[----:B------:R-:W4:Y:S01]  /*23d0*/  @P1 LDG.E.U16 R75, desc[UR10][R190.64] ;  /* 0x0000000abe4b1981 */ /* 0x000f22000c1e1500 */
[----:B------:R-:W-:-:S02]  /*23e0*/  PRMT R6, RZ, 0x7610, R6 ;  /* 0x00007610ff067816 */ /* 0x000fc40000000006 */
[----:B------:R-:W-:Y:S01]  /*23f0*/  PRMT R14, RZ, 0x7610, R14 ;  /* 0x00007610ff0e7816 */ /* 0x000fe2000000000e */
[----:B------:R-:W4:Y:S01]  /*2400*/  @P1 LDG.E.U16 R17, desc[UR10][R94.64] ;  /* 0x0000000a5e111981 */ /* 0x000f22000c1e1500 */
[----:B------:R-:W-:Y:S02]  /*2410*/  PRMT R22, RZ, 0x7610, R22 ;  /* 0x00007610ff167816 */ /* 0x000fe40000000016 */
[----:B------:R-:W-:Y:S01]  /*2420*/  PRMT R30, RZ, 0x7610, R30 ;  /* 0x00007610ff1e7816 */ /* 0x000fe2000000001e */
[----:B------:R-:W4:Y:S01]  /*2430*/  @P1 LDG.E.U16 R65, desc[UR10][R220.64] ;  /* 0x0000000adc411981 */ /* 0x000f22000c1e1500 */
[----:B------:R-:W-:Y:S02]  /*2440*/  PRMT R61, RZ, 0x7610, R61 ;  /* 0x00007610ff3d7816 */ /* 0x000fe4000000003d */
[----:B------:R-:W-:Y:S01]  /*2450*/  PRMT R69, RZ, 0x7610, R69 ;  /* 0x00007610ff457816 */ /* 0x000fe20000000045 */
        /* <DEDUP_REMOVED lines=15> */
[----:B------:R-:W4:Y:S04]  /*2550*/  @P1 LDG.E.U16 R59, desc[UR10][R228.64] ;  /* 0x0000000ae43b1981 */ /* 0x000f28000c1e1500 */
        /* <DEDUP_REMOVED lines=18> */
[----:B------:R-:W4:Y:S01]  /*2680*/  @P1 LDG.E.U16 R5, desc[UR10][R176.64] ;  /* 0x0000000ab0051981 */ /* 0x000f22000c1e1500 */
[----:B------:R-:W-:Y:S01]  /*2690*/  LOP3.LUT R34, R0, 0x3f, RZ, 0xc0, !PT ;  /* 0x0000003f00227812 */ /* 0x000fe200078ec0ff */
[----:B---3--:R-:W-:-:S04]  /*26a0*/  @!UP0 UIADD3 UR16, UPT, UPT, -UR14, 0x100000, URZ ;  /* 0x001000000e108890 */ /* 0x008fc8000fffe1ff */
[----:B------:R-:W-:Y:S02]  /*26b0*/  @!UP0 USHF.L.U32 UR17, UR16, 0xb, URZ ;  /* 0x0000000b10118899 */ /* 0x000fe400080006ff */
[----:B------:R-:W-:Y:S01]  /*26c0*/  @!UP0 USHF.L.U32 UR16, UR16, 0x1, URZ ;  /* 0x0000000110108899 */ /* 0x000fe200080006ff */
[----:B------:R-:W-:Y:S01]  /*26d0*/  IMAD R81, R81, 0x20, R34 ;  /* 0x0000002051517824 */ /* 0x000fe200078e0222 */
[----:B------:R-:W-:-:S04]  /*26e0*/  VOTEU.ALL UP1, P0 ;  /* 0x0000000000ff7886 */ /* 0x000fc80000020000 */
[----:B------:R-:W-:Y:S01]  /*26f0*/  SHF.L.U32 R81, R81, 0x1, RZ ;  /* 0x0000000151517819 */ /* 0x000fe200000006ff */
[----:B------:R-:W-:Y:S02]  /*2700*/  UIADD3 UR9, UPT, UPT, UR7, 0x100000, URZ ;  /* 0x0010000007097890 */ /* 0x000fe4000fffe0ff */
[----:B------:R-:W-:-:S04]  /*2710*/  @!UP0 UIADD3 UR14, UPT, UPT, -UR14, 0x100000, URZ ;  /* 0x001000000e0e8890 */ /* 0x000fc8000fffe1ff */
[----:B------:R-:W-:Y:S02]  /*2720*/  @!UP0 USHF.L.U32 UR15, UR14, 0xb, URZ ;  /* 0x0000000b0e0f8899 */ /* 0x000fe400080006ff */
[----:B------:R-:W-:Y:S01]  /*2730*/  @!UP0 USHF.L.U32 UR14, UR14, 0x1, URZ ;  /* 0x000000010e0e8899 */ /* 0x000fe200080006ff */
[C---:B------:R-:W-:Y:S01]  /*2740*/  LOP3.LUT R80, R81.reuse, 0x10, RZ, 0x3c, !PT ;  /* 0x0000001051507812 */ /* 0x040fe200078e3cff */
[----:B------:R0:W1:Y:S01]  /*2750*/  @!UP1 SYNCS.EXCH.64 URZ, [UR6+0x14008], UR16 ;  /* 0x0140081006ff95b2 */ /* 0x0000620008000100 */
[C---:B------:R-:W-:Y:S02]  /*2760*/  LOP3.LUT R79, R81.reuse, 0x20, RZ, 0x3c, !PT ;  /* 0x00000020514f7812 */ /* 0x040fe400078e3cff */
[C---:B------:R-:W-:Y:S02]  /*2770*/  LOP3.LUT R78, R81.reuse, 0x30, RZ, 0x3c, !PT ;  /* 0x00000030514e7812 */ /* 0x040fe400078e3cff */
[----:B------:R-:W-:Y:S02]  /*2780*/  ISETP.EQ.U32.AND P6, PT, RZ, UR5, P1 ;  /* 0x00000005ff007c0c */ /* 0x000fe40008fc2070 */
[----:B------:R-:W-:-:S02]  /*2790*/  LOP3.LUT R77, R81, 0x40, RZ, 0x3c, !PT ;  /* 0x00000040514d7812 */ /* 0x000fc400078e3cff */
[C---:B------:R-:W-:Y:S01]  /*27a0*/  LOP3.LUT R76, R81.reuse, 0x50, RZ, 0x3c, !PT ;  /* 0x00000050514c7812 */ /* 0x040fe200078e3cff */
[----:B0-----:R-:W-:Y:S01]  /*27b0*/  UIADD3 UR16, UPT, UPT, UR12, UR9, URZ ;  /* 0x000000090c107290 */ /* 0x001fe2000fffe0ff */
[C---:B------:R-:W-:Y:S01]  /*27c0*/  LOP3.LUT R74, R81.reuse, 0x70, RZ, 0x3c, !PT ;  /* 0x00000070514a7812 */ /* 0x040fe200078e3cff */
[----:B------:R-:W-:Y:S02]  /*27d0*/  VOTEU.ALL UP1, P0 ;  /* 0x0000000000ff7886 */ /* 0x000fe40000020000 */
[----:B------:R-:W-:Y:S01]  /*27e0*/  ULEA UR16, UR13, UR16, 0x2 ;  /* 0x000000100d107291 */ /* 0x000fe2000f8e10ff */
[----:B--2---:R-:W-:Y:S04]  /*27f0*/  STS.U16 [R81+UR6+0x8000], R2 ;  /* 0x0080000251007988 */ /* 0x004fe80008000406 */
[----:B----4-:R-:W-:Y:S04]  /*2800*/  STS.U16 [R81+UR6+0x8400], R10 ;  /* 0x0084000a51007988 */ /* 0x010fe80008000406 */
[----:B------:R-:W-:Y:S04]  /*2810*/  STS.U16 [R81+UR6+0x8800], R18 ;  /* 0x0088001251007988 */ /* 0x000fe80008000406 */
[----:B------:R-:W-:Y:S04]  /*2820*/  STS.U16 [R81+UR6+0x8c00], R26 ;  /* 0x008c001a51007988 */ /* 0x000fe80008000406 */
[----:B------:R0:W-:Y:S04]  /*2830*/  STS.U16 [R80+UR6+0x8c80], R75 ;  /* 0x008c804b50007988 */ /* 0x0001e80008000406 */
[----:B------:R-:W-:Y:S04]  /*2840*/  STS.U16 [R80+UR6+0x8080], R17 ;  /* 0x0080801150007988 */ /* 0x000fe80008000406 */
[----:B------:R-:W-:Y:S01]  /*2850*/  STS.U16 [R80+UR6+0x8480], R65 ;  /* 0x0084804150007988 */ /* 0x000fe20008000406 */
[----:B0-----:R-:W-:-:S03]  /*2860*/  LOP3.LUT R75, R81, 0x60, RZ, 0x3c, !PT ;  /* 0x00000060514b7812 */ /* 0x001fc600078e3cff */
        /* <DEDUP_REMOVED lines=16> */
[----:B------:R2:W-:Y:S04]  /*2970*/  STS.U16 [R76+UR6+0x8e80], R103 ;  /* 0x008e80674c007988 */ /* 0x0005e80008000406 */
[----:B------:R2:W-:Y:S01]  /*2980*/  STS.U16 [R75+UR6+0x8300], R8 ;  /* 0x008300084b007988 */ /* 0x0005e20008000406 */
[----:B0-----:R-:W-:-:S03]  /*2990*/  IMAD.U32 R69, RZ, RZ, UR6 ;  /* 0x00000006ff457e24 */ /* 0x001fc6000f8e00ff */
[----:B------:R2:W-:Y:S04]  /*29a0*/  STS.U16 [R75+UR6+0x8700], R16 ;  /* 0x008700104b007988 */ /* 0x0005e80008000406 */
[----:B------:R2:W-:Y:S04]  /*29b0*/  STS.U16 [R75+UR6+0x8b00], R24 ;  /* 0x008b00184b007988 */ /* 0x0005e80008000406 */
[----:B------:R2:W-:Y:S01]  /*29c0*/  STS.U16 [R75+UR6+0x8f00], R32 ;  /* 0x008f00204b007988 */ /* 0x0005e20008000406 */
[----:B------:R-:W-:-:S03]  /*29d0*/  IMAD.U32 R83, RZ, RZ, UR16 ;  /* 0x00000010ff537e24 */ /* 0x000fc6000f8e00ff */
[----:B------:R2:W-:Y:S04]  /*29e0*/  STS.U16 [R74+UR6+0x8380], R63 ;  /* 0x0083803f4a007988 */ /* 0x0005e80008000406 */
[----:B------:R2:W-:Y:S04]  /*29f0*/  STS.U16 [R74+UR6+0x8780], R71 ;  /* 0x008780474a007988 */ /* 0x0005e80008000406 */
[----:B------:R2:W-:Y:S04]  /*2a00*/  STS.U16 [R74+UR6+0x8b80], R87 ;  /* 0x008b80574a007988 */ /* 0x0005e80008000406 */
[----:B------:R2:W-:Y:S01]  /*2a10*/  STS.U16 [R74+UR6+0x8f80], R5 ;  /* 0x008f80054a007988 */ /* 0x0005e20008000406 */
[----:B-1----:R0:W-:Y:S06]  /*2a20*/  MEMBAR.ALL.CTA ;  /* 0x0000000000007992 */ /* 0x0021ec0000008000 */
[----:B0-----:R-:W-:Y:S04]  /*2a30*/  FENCE.VIEW.ASYNC.S ;  /* 0x00000000000073c6 */ /* 0x001fe80000000000 */
[----:B------:R-:W0:Y:S02]  /*2a40*/  FENCE.VIEW.ASYNC.S ;  /* 0x00000000000073c6 */ /* 0x000e240000000000 */
[----:B0-----:R2:W0:Y:S01]  /*2a50*/  @!UP1 SYNCS.EXCH.64 URZ, [UR6+0xc000], UR14 ;  /* 0x00c0000e06ff95b2 */ /* 0x0014220008000100 */
[----:B------:R-:W-:Y:S01]  /*2a60*/  VIADD R168, R69, 0xc000 ;  /* 0x0000c00045a87836 */ /* 0x000fe20000000000 */
[----:B0-----:R-:W-:Y:S06]  /*2a70*/  BAR.SYNC.DEFER_BLOCKING 0x0 ;  /* 0x0000000000007b1d */ /* 0x001fec0000010000 */
[----:B--2---:R-:W-:Y:S05]  /*2a80*/  @!P6 BRA `(.L_x_6) ;  /* 0x00000004006ce947 */ /* 0x004fea0003800000 */
[----:B------:R-:W-:Y:S01]  /*2a90*/  USHF.R.U32.HI UR64, URZ, 0x4, UR6 ;  /* 0x00000004ff407899 */ /* 0x000fe20008011606 */
[----:B------:R-:W-:Y:S01]  /*2aa0*/  IMAD.MOV.U32 R169, RZ, RZ, RZ ;  /* 0x000000ffffa97224 */ /* 0x000fe200078e00ff */
[----:B------:R-:W-:Y:S02]  /*2ab0*/  UIADD3 UR17, UPT, UPT, UR6, 0x8000, URZ ;  /* 0x0000800006117890 */ /* 0x000fe4000fffe0ff */
[----:B------:R-:W-:Y:S02]  /*2ac0*/  USGXT.U32 UR64, UR64, 0xe ;  /* 0x0000000e4040789a */ /* 0x000fe40008000000 */
[----:B------:R-:W-:Y:S02]  /*2ad0*/  USHF.R.U32.HI UR17, URZ, 0x4, UR17 ;  /* 0x00000004ff117899 */ /* 0x000fe40008011611 */
[----:B------:R-:W-:Y:S02]  /*2ae0*/  UIADD3 UR70, UP1, UPT, UR64, 0x80, URZ ;  /* 0x0000008040467890 */ /* 0x000fe4000ff3e0ff */
[----:B------:R-:W-:Y:S01]  /*2af0*/  USGXT.U32 UR68, UR17, 0xe ;  /* 0x0000000e1144789a */ /* 0x000fe20008000000 */
[----:B------:R-:W-:Y:S01]  /*2b00*/  UMOV UR16, URZ ;  /* 0x000000ff00107c82 */ /* 0x000fe20008000000 */
[----:B------:R-:W-:Y:S01]  /*2b10*/  UMOV UR18, URZ ;  /* 0x000000ff00127c82 */ /* 0x000fe20008000000 */
[----:B------:R-:W-:-:S02]  /*2b20*/  UIADD3.X UR71, UPT, UPT, UR16, 0x40004040, URZ, UP1, !UPT ;  /* 0x4000404010477890 */ /* 0x000fc40008ffe4ff */
[----:B------:R-:W-:Y:S01]  /*2b30*/  UIADD3 UR20, UP1, UPT, UR68, 0x2, URZ ;  /* 0x0000000244147890 */ /* 0x000fe2000ff3e0ff */
[----:B------:R-:W-:-:S03]  /*2b40*/  ELECT P2, URZ, PT ;  /* 0x0000000000ff782f */ /* 0x000fc60003840000 */
[----:B------:R-:W-:Y:S02]  /*2b50*/  UIADD3.X UR21, UPT, UPT, UR18, 0x40004040, URZ, UP1, !UPT ;  /* 0x4000404012157890 */ /* 0x000fe40008ffe4ff */
[----:B------:R-:W-:Y:S02]  /*2b60*/  UIADD3.64 UR74, UPT, UPT, UR70, 0x80, URZ ;  /* 0x00000080464a7897 */ /* 0x000fe4000fffe0ff */
[----:B------:R-:W-:Y:S02]  /*2b70*/  UIADD3.64 UR76, UPT, UPT, UR20, 0x2, URZ ;  /* 0x00000002144c7897 */ /* 0x000fe4000fffe0ff */
[----:B------:R-:W-:Y:S02]  /*2b80*/  UIADD3.64 UR60, UPT, UPT, UR70, 0x100, URZ ;  /* 0x00000100463c7897 */ /* 0x000fe4000fffe0ff */
[----:B------:R-:W-:Y:S02]  /*2b90*/  UIADD3.64 UR62, UPT, UPT, UR20, 0x4, URZ ;  /* 0x00000004143e7897 */ /* 0x000fe4000fffe0ff */
[----:B------:R-:W-:Y:S01]  /*2ba0*/  UIADD3.64 UR56, UPT, UPT, UR70, 0x180, URZ ;  /* 0x0000018046387897 */ /* 0x000fe2000fffe0ff */
[----:B------:R-:W-:Y:S01]  /*2bb0*/  @P2 MOV R2, R168 ;  /* 0x000000a800022202 */ /* 0x000fe20000000f00 */
[----:B------:R-:W-:Y:S01]  /*2bc0*/  UIADD3.64 UR54, UPT, UPT, UR20, 0xfe, URZ ;  /* 0x000000fe14367897 */ /* 0x000fe2000fffe0ff */
[----:B------:R-:W-:Y:S01]  /*2bd0*/  UMOV UR66, 0x0 ;  /* 0x0000000000427882 */ /* 0x000fe20000000000 */
[----:B------:R-:W-:Y:S01]  /*2be0*/  UMOV UR67, 0x4088490 ;  /* 0x0408849000437882 */ /* 0x000fe20000000000 */
[----:B------:R-:W-:Y:S01]  /*2bf0*/  UMOV UR65, 0x40004040 ;  /* 0x4000404000417882 */ /* 0x000fe20000000000 */
[----:B------:R-:W-:Y:S01]  /*2c00*/  UMOV UR69, 0x40004040 ;  /* 0x4000404000457882 */ /* 0x000fe20000000000 */
[----:B------:R-:W-:Y:S01]  /*2c10*/  UMOV UR14, 0x0 ;  /* 0x00000000000e7882 */ /* 0x000fe20000000000 */
[----:B------:R-:W-:Y:S01]  /*2c20*/  UMOV UR15, 0x4088490 ;  /* 0x04088490000f7882 */ /* 0x000fe20000000000 */
[----:B------:R-:W-:Y:S01]  /*2c30*/  UMOV UR72, 0x0 ;  /* 0x0000000000487882 */ /* 0x000fe20000000000 */
[----:B------:R-:W-:Y:S01]  /*2c40*/  UMOV UR73, 0x4088490 ;  /* 0x0408849000497882 */ /* 0x000fe20000000000 */
[----:B------:R0:W-:Y:S01]  /*2c50*/  UTCHMMA gdesc[UR64], gdesc[UR68], tmem[UR9], tmem[UR66], idesc[UR67], !UPT ;  /* 0x00ff4244400075ea */ /* 0x0001e2000f800009 */
[----:B------:R-:W-:Y:S01]  /*2c60*/  UMOV UR58, 0x0 ;  /* 0x00000000003a7882 */ /* 0x000fe20000000000 */
[----:B------:R-:W-:Y:S01]  /*2c70*/  UMOV UR59, 0x4088490 ;  /* 0x04088490003b7882 */ /* 0x000fe20000000000 */
[----:B------:R-:W-:-:S02]  /*2c80*/  UIADD3.64 UR46, UPT, UPT, UR70, 0x200, URZ ;  /* 0x00000200462e7897 */ /* 0x000fc4000fffe0ff */
[----:B------:R-:W-:Y:S01]  /*2c90*/  UTCHMMA gdesc[UR70], gdesc[UR20], tmem[UR9], tmem[UR14], idesc[UR15], UPT ;  /* 0x00ff0e14460075ea */ /* 0x000fe2000b800009 */
[----:B------:R-:W-:Y:S01]  /*2ca0*/  UIADD3.64 UR42, UPT, UPT, UR20, 0x100, URZ ;  /* 0x00000100142a7897 */ /* 0x000fe2000fffe0ff */
[----:B------:R1:W-:Y:S01]  /*2cb0*/  UTCHMMA gdesc[UR74], gdesc[UR76], tmem[UR9], tmem[UR72], idesc[UR73], UPT ;  /* 0x00ff484c4a0075ea */ /* 0x0003e2000b800009 */
[----:B------:R-:W-:Y:S01]  /*2cc0*/  UMOV UR50, 0x0 ;  /* 0x0000000000327882 */ /* 0x000fe20000000000 */
[----:B------:R-:W-:Y:S01]  /*2cd0*/  UMOV UR51, 0x4088490 ;  /* 0x0408849000337882 */ /* 0x000fe20000000000 */
[----:B------:R-:W-:Y:S01]  /*2ce0*/  UIADD3.64 UR26, UPT, UPT, UR70, 0x280, URZ ;  /* 0x00000280461a7897 */ /* 0x000fe2000fffe0ff */
[----:B------:R-:W-:Y:S01]  /*2cf0*/  UTCHMMA gdesc[UR60], gdesc[UR62], tmem[UR9], tmem[UR58], idesc[UR59], UPT ;  /* 0x00ff3a3e3c0075ea */ /* 0x000fe2000b800009 */
[----:B0-----:R-:W-:Y:S01]  /*2d00*/  UIADD3.64 UR64, UPT, UPT, UR20, 0x102, URZ ;  /* 0x0000010214407897 */ /* 0x001fe2000fffe0ff */
[----:B------:R0:W-:Y:S01]  /*2d10*/  UTCHMMA gdesc[UR56], gdesc[UR54], tmem[UR9], tmem[UR50], idesc[UR51], UPT ;  /* 0x00ff3236380075ea */ /* 0x0001e2000b800009 */
[----:B------:R-:W-:Y:S02]  /*2d20*/  UIADD3.64 UR52, UPT, UPT, UR70, 0x300, URZ ;  /* 0x0000030046347897 */ /* 0x000fe4000fffe0ff */
[----:B------:R-:W-:Y:S01]  /*2d30*/  UIADD3.64 UR68, UPT, UPT, UR20, 0x104, URZ ;  /* 0x0000010414447897 */ /* 0x000fe2000fffe0ff */
[----:B-1----:R-:W-:Y:S01]  /*2d40*/  @P2 R2UR UR74, R2 ;  /* 0x00000000024a22ca */ /* 0x002fe200000e0000 */
[----:B------:R-:W-:-:S02]  /*2d50*/  UIADD3.64 UR48, UPT, UPT, UR70, 0x380, URZ ;  /* 0x0000038046307897 */ /* 0x000fc4000fffe0ff */
[----:B------:R-:W-:Y:S02]  /*2d60*/  UIADD3.64 UR66, UPT, UPT, UR20, 0x1fe, URZ ;  /* 0x000001fe14427897 */ /* 0x000fe4000fffe0ff */
[----:B------:R-:W-:Y:S02]  /*2d70*/  UIADD3.64 UR44, UPT, UPT, UR70, 0x400, URZ ;  /* 0x00000400462c7897 */ /* 0x000fe4000fffe0ff */
[----:B0-----:R-:W-:Y:S02]  /*2d80*/  UIADD3.64 UR50, UPT, UPT, UR20, 0x200, URZ ;  /* 0x0000020014327897 */ /* 0x001fe4000fffe0ff */
[----:B------:R-:W-:Y:S02]  /*2d90*/  UIADD3.64 UR40, UPT, UPT, UR70, 0x480, URZ ;  /* 0x0000048046287897 */ /* 0x000fe4000fffe0ff */
[----:B------:R-:W-:Y:S02]  /*2da0*/  UIADD3.64 UR34, UPT, UPT, UR70, 0x500, URZ ;  /* 0x0000050046227897 */ /* 0x000fe4000fffe0ff */
[----:B------:R-:W-:-:S02]  /*2db0*/  UIADD3.64 UR30, UPT, UPT, UR70, 0x580, URZ ;  /* 0x00000580461e7897 */ /* 0x000fc4000fffe0ff */
[----:B------:R-:W-:Y:S02]  /*2dc0*/  UIADD3.64 UR24, UPT, UPT, UR70, 0x600, URZ ;  /* 0x0000060046187897 */ /* 0x000fe4000fffe0ff */
[----:B------:R-:W-:Y:S02]  /*2dd0*/  UIADD3.64 UR18, UPT, UPT, UR70, 0x680, URZ ;  /* 0x0000068046127897 */ /* 0x000fe4000fffe0ff */
[----:B------:R-:W-:Y:S02]  /*2de0*/  UIADD3.64 UR14, UPT, UPT, UR70, 0x700, URZ ;  /* 0x00000700460e7897 */ /* 0x000fe4000fffe0ff */
[----:B------:R-:W-:Y:S02]  /*2df0*/  UIADD3.64 UR72, UPT, UPT, UR20, 0x202, URZ ;  /* 0x0000020214487897 */ /* 0x000fe4000fffe0ff */
[----:B------:R-:W-:Y:S01]  /*2e00*/  UIADD3.64 UR70, UPT, UPT, UR20, 0x204, URZ ;  /* 0x0000020414467897 */ /* 0x000fe2000fffe0ff */
[----:B------:R-:W-:Y:S01]  /*2e10*/  UMOV UR36, 0x0 ;  /* 0x0000000000247882 */ /* 0x000fe20000000000 */
[----:B------:R-:W-:Y:S01]  /*2e20*/  UMOV UR37, 0x4088490 ;  /* 0x0408849000257882 */ /* 0x000fe20000000000 */
[----:B------:R-:W-:Y:S01]  /*2e30*/  UIADD3.64 UR62, UPT, UPT, UR20, 0x2fe, URZ ;  /* 0x000002fe143e7897 */ /* 0x000fe2000fffe0ff */
[----:B------:R0:W-:Y:S01]  /*2e40*/  UTCHMMA gdesc[UR46], gdesc[UR42], tmem[UR9], tmem[UR36], idesc[UR37], UPT ;  /* 0x00ff242a2e0075ea */ /* 0x0001e2000b800009 */
[----:B------:R-:W-:Y:S01]  /*2e50*/  UIADD3.64 UR60, UPT, UPT, UR20, 0x300, URZ ;  /* 0x00000300143c7897 */ /* 0x000fe2000fffe0ff */
[----:B------:R-:W-:Y:S01]  /*2e60*/  UMOV UR76, 0x0 ;  /* 0x00000000004c7882 */ /* 0x000fe20000000000 */
[----:B------:R-:W-:Y:S01]  /*2e70*/  UMOV UR77, 0x4088490 ;  /* 0x04088490004d7882 */ /* 0x000fe20000000000 */
[----:B------:R-:W-:Y:S01]  /*2e80*/  UIADD3.64 UR58, UPT, UPT, UR20, 0x302, URZ ;  /* 0x00000302143a7897 */ /* 0x000fe2000fffe0ff */
[----:B------:R0:W-:Y:S01]  /*2e90*/  UTCHMMA gdesc[UR26], gdesc[UR64], tmem[UR9], tmem[UR76], idesc[UR77], UPT ;  /* 0x00ff4c401a0075ea */ /* 0x0001e2000b800009 */
[----:B------:R-:W-:Y:S01]  /*2ea0*/  UIADD3.64 UR20, UPT, UPT, UR20, 0x304, URZ ;  /* 0x0000030414147897 */ /* 0x000fe2000fffe0ff */
[----:B------:R0:W-:Y:S01]  /*2eb0*/  UTCHMMA gdesc[UR52], gdesc[UR68], tmem[UR9], tmem[UR36], idesc[UR37], UPT ;  /* 0x00ff2444340075ea */ /* 0x0001e2000b800009 */
[----:B------:R-:W-:Y:S01]  /*2ec0*/  UMOV UR56, 0x0 ;  /* 0x0000000000387882 */ /* 0x000fe20000000000 */
[----:B------:R-:W-:Y:S01]  /*2ed0*/  UMOV UR57, 0x4088490 ;  /* 0x0408849000397882 */ /* 0x000fe20000000000 */
[----:B------:R-:W-:Y:S01]  /*2ee0*/  UMOV UR54, 0x0 ;  /* 0x0000000000367882 */ /* 0x000fe20000000000 */
[----:B------:R-:W-:Y:S01]  /*2ef0*/  UMOV UR55, 0x4088490 ;  /* 0x0408849000377882 */ /* 0x000fe20000000000 */
[----:B------:R0:W-:Y:S01]  /*2f00*/  UTCHMMA gdesc[UR48], gdesc[UR66], tmem[UR9], tmem[UR56], idesc[UR57], UPT ;  /* 0x00ff3842300075ea */ /* 0x0001e2000b800009 */
        /* <DEDUP_REMOVED lines=15> */
[----:B------:R0:W-:Y:S01]  /*3000*/  UTCHMMA gdesc[UR18], gdesc[UR58], tmem[UR9], tmem[UR22], idesc[UR23], UPT ;  /* 0x00ff163a120075ea */ /* 0x0001e2000b800009 */
[----:B------:R0:W-:Y:S01]  /*3010*/  UTCHMMA gdesc[UR14], gdesc[UR20], tmem[UR9], tmem[UR16], idesc[UR17], UPT ;  /* 0x00ff10140e0075ea */ /* 0x0001e2000b800009 */
[----:B------:R0:W-:Y:S01]  /*3020*/  UTCBAR [UR74], URZ ;  /* 0x000000ff4a0073e9 */ /* 0x0001e200080000ff */
[----:B------:R-:W-:Y:S01]  /*3030*/  NOP ;  /* 0x0000000000007918 */ /* 0x000fe20000000000 */
.L_x_6:
[----:B------:R-:W-:Y:S05]  /*3040*/  @!P1 BRA `(.L_x_7) ;  /* 0x0000000000089947 */ /* 0x000fea0003800000 */
[----:B------:R-:W1:Y:S02]  /*3050*/  SYNCS.PHASECHK.TRANS64.TRYWAIT P2, [UR6+0xc000], RZ ;  /* 0x00c000ffff0075a7 */ /* 0x000e640008041106 */
[----:B-1----:R-:W-:Y:S05]  /*3060*/  @!P2 BRA `(.L_x_8) ;  /* 0x0000006400a8a947 */ /* 0x002fea0003800000 */
.L_x_7:
[----:B0-----:R-:W-:Y:S01]  /*3070*/  R2UR UR14, R83 ;  /* 0x00000000530e72ca */ /* 0x001fe200000e0000 */
[----:B------:R-:W-:Y:S01]  /*3080*/  BAR.SYNC.DEFER_BLOCKING 0x0 ;  /* 0x0000000000007b1d */ /* 0x000fe20000010000 */
[----:B------:R-:W-:Y:S01]  /*3090*/  LOP3.LUT R73, R0, 0xf, RZ, 0xc0, !PT ;  /* 0x0000000f00497812 */ /* 0x000fe200078ec0ff */
[----:B------:R-:W-:Y:S01]  /*30a0*/  UIADD3 UR17, UPT, UPT, UR5, 0x78, URZ ;  /* 0x0000007805117890 */ /* 0x000fe2000fffe0ff */
[----:B------:R-:W-:Y:S01]  /*30b0*/  LEA R71, R68, UR6, 0x2 ;  /* 0x0000000644477c11 */ /* 0x000fe2000f8e10ff */
[----:B------:R-:W-:Y:S01]  /*30c0*/  UIADD3 UR18, UPT, UPT, UR5, 0x98, URZ ;  /* 0x0000009805127890 */ /* 0x000fe2000fffe0ff */
[----:B------:R-:W-:Y:S01]  /*30d0*/  PRMT R85, RZ, 0x7610, R85 ;  /* 0x00007610ff557816 */ /* 0x000fe20000000055 */
[----:B------:R-:W0:Y:S02]  /*30e0*/  LDCU UR19, c[0x0][0x3a8] ;  /* 0x00007500ff1377ac */ /* 0x000e240008000800 */
[----:B------:R-:W1:Y:S01]  /*30f0*/  S2UR UR16, SR_CTAID.Y ;  /* 0x00000000001079c3 */ /* 0x000e620000002600 */
[----:B------:R-:W-:-:S02]  /*3100*/  PRMT R25, RZ, 0x7610, R25 ;  /* 0x00007610ff197816 */ /* 0x000fc40000000019 */
[----:B------:R-:W-:Y:S01]  /*3110*/  PRMT R27, RZ, 0x7610, R27 ;  /* 0x00007610ff1b7816 */ /* 0x000fe2000000001b */
[----:B------:R-:W-:Y:S01]  /*3120*/  LDTM.16dp32bit_t0_t15.x8 R4, tmem[UR14] ;  /* 0x0000000e000479ee */ /* 0x000fe20008980000 */
[----:B------:R-:W0:Y:S01]  /*3130*/  LDTM.16dp32bit_t16_t31.x8 R4, tmem[UR14+0x8] ;  /* 0x0000080e000479ee */ /* 0x000e2200089a0000 */
[----:B------:R-:W1:Y:S01]  /*3140*/  LDCU.64 UR14, c[0x0][0x3d0] ;  /* 0x00007a00ff0e77ac */ /* 0x000e620008000a00 */
[----:B------:R-:W-:Y:S01]  /*3150*/  PRMT R29, RZ, 0x7610, R29 ;  /* 0x00007610ff1d7816 */ /* 0x000fe2000000001d */
[----:B------:R-:W2:Y:S01]  /*3160*/  LDC.64 R100, c[0x0][0x390] ;  /* 0x0000e400ff647b82 */ /* 0x000ea20000000a00 */
[----:B------:R-:W-:Y:S02]  /*3170*/  PRMT R31, RZ, 0x7610, R31 ;  /* 0x00007610ff1f7816 */ /* 0x000fe4000000001f */
[----:B------:R-:W-:Y:S02]  /*3180*/  PRMT R33, RZ, 0x7610, R33 ;  /* 0x00007610ff217816 */ /* 0x000fe40000000021 */
[----:B------:R-:W-:-:S02]  /*3190*/  PRMT R35, RZ, 0x7610, R35 ;  /* 0x00007610ff237816 */ /* 0x000fc40000000023 */
[----:B------:R-:W-:Y:S01]  /*31a0*/  PRMT R37, RZ, 0x7610, R37 ;  /* 0x00007610ff257816 */ /* 0x000fe20000000025 */
[----:B------:R-:W3:Y:S01]  /*31b0*/  LDC R26, c[0x0][0x3d8] ;  /* 0x0000f600ff1a7b82 */ /* 0x000ee20000000800 */
[----:B------:R-:W-:Y:S02]  /*31c0*/  PRMT R39, RZ, 0x7610, R39 ;  /* 0x00007610ff277816 */ /* 0x000fe40000000027 */
[----:B------:R-:W-:Y:S02]  /*31d0*/  PRMT R41, RZ, 0x7610, R41 ;  /* 0x00007610ff297816 */ /* 0x000fe40000000029 */
[----:B------:R-:W-:Y:S02]  /*31e0*/  PRMT R43, RZ, 0x7610, R43 ;  /* 0x00007610ff2b7816 */ /* 0x000fe4000000002b */
[----:B------:R-:W-:Y:S01]  /*31f0*/  PRMT R45, RZ, 0x7610, R45 ;  /* 0x00007610ff2d7816 */ /* 0x000fe2000000002d */
[----:B-1----:R-:W-:Y:S01]  /*3200*/  UIMAD UR14, UR16, UR14, URZ ;  /* 0x0000000e100e72a4 */ /* 0x002fe2000f8e02ff */
[----:B------:R-:W1:Y:S01]  /*3210*/  @!P0 SYNCS.CCTL.IV [UR6+0xc000] ;  /* 0x00c00000ff0089b1 */ /* 0x000e620008000006 */
[----:B------:R-:W-:Y:S01]  /*3220*/  NOP ;  /* 0x0000000000007918 */ /* 0x000fe20000000000 */
[----:B------:R-:W-:Y:S01]  /*3230*/  PRMT R47, RZ, 0x7610, R47 ;  /* 0x00007610ff2f7816 */ /* 0x000fe2000000002f */
[----:B------:R-:W-:Y:S01]  /*3240*/  USHF.L.U32 UR16, UR14, 0x1, URZ ;  /* 0x000000010e107899 */ /* 0x000fe200080006ff */
[----:B0-----:R-:W-:Y:S01]  /*3250*/  FMUL R2, R4, UR19 ;  /* 0x0000001304027c20 */ /* 0x001fe20008400000 */
[----:B------:R-:W-:Y:S01]  /*3260*/  FMUL R13, R5, UR19 ;  /* 0x00000013050d7c20 */ /* 0x000fe20008400000 */
[----:B------:R-:W-:Y:S01]  /*3270*/  FMUL R14, R6, UR19 ;  /* 0x00000013060e7c20 */ /* 0x000fe20008400000 */
[----:B------:R-:W-:Y:S01]  /*3280*/  FMUL R15, R7, UR19 ;  /* 0x00000013070f7c20 */ /* 0x000fe20008400000 */
[----:B------:R-:W-:Y:S01]  /*3290*/  FMUL R16, R8, UR19 ;  /* 0x0000001308107c20 */ /* 0x000fe20008400000 */
[----:B------:R-:W-:-:S02]  /*32a0*/  PRMT R49, RZ, 0x7610, R49 ;  /* 0x00007610ff317816 */ /* 0x000fc40000000031 */
[----:B------:R-:W-:Y:S01]  /*32b0*/  FMNMX3 R14, R2, R13, R14, !PT ;  /* 0x0000000d020e7276 */ /* 0x000fe2000780000e */
[----:B------:R-:W-:Y:S01]  /*32c0*/  FMUL R2, R9, UR19 ;  /* 0x0000001309027c20 */ /* 0x000fe20008400000 */
[----:B------:R-:W-:Y:S01]  /*32d0*/  FMUL R13, R10, UR19 ;  /* 0x000000130a0d7c20 */ /* 0x000fe20008400000 */
[----:B------:R-:W-:Y:S01]  /*32e0*/  PRMT R51, RZ, 0x7610, R51 ;  /* 0x00007610ff337816 */ /* 0x000fe20000000033 */
[----:B---3--:R-:W-:Y:S01]  /*32f0*/  IMAD R20, R26, UR17, RZ ;  /* 0x000000111a147c24 */ /* 0x008fe2000f8e02ff */
[----:B------:R-:W-:Y:S01]  /*3300*/  FMNMX3 R15, R14, R15, R16, !PT ;  /* 0x0000000f0e0f7276 */ /* 0x000fe20007800010 */
[----:B------:R-:W-:Y:S01]  /*3310*/  FMUL R14, R11, UR19 ;  /* 0x000000130b0e7c20 */ /* 0x000fe20008400000 */
[C---:B------:R-:W-:Y:S02]  /*3320*/  LOP3.LUT R16, R0.reuse, 0x1f, RZ, 0xc0, !PT ;  /* 0x0000001f00107812 */ /* 0x040fe400078ec0ff */
[----:B------:R-:W-:Y:S02]  /*3330*/  FMNMX3 R13, R15, R2, R13, !PT ;  /* 0x000000020f0d7276 */ /* 0x000fe4000780000d */
[----:B------:R-:W-:-:S02]  /*3340*/  LOP3.LUT R2, R0, 0x1f, RZ, 0xc0, !PT ;  /* 0x0000001f00027812 */ /* 0x000fc400078ec0ff */
[----:B------:R-:W-:Y:S02]  /*3350*/  FMNMX R14, R14, R13, !PT ;  /* 0x0000000d0e0e7209 */ /* 0x000fe40007800000 */
[----:B------:R-:W-:Y:S01]  /*3360*/  ISETP.GE.U32.AND P2, PT, R16, 0x10, PT ;  /* 0x000000101000780c */ /* 0x000fe20003f46070 */
[----:B------:R-:W-:Y:S01]  /*3370*/  IMAD R2, R2, UR15, RZ ;  /* 0x0000000f02027c24 */ /* 0x000fe2000f8e02ff */
[----:B------:R-:W-:Y:S01]  /*3380*/  UIMAD.WIDE UR14, UR14, 0x2, URZ ;  /* 0x000000020e0e78a5 */ /* 0x000fe2000f8e02ff */
[----:B------:R-:W0:Y:S01]  /*3390*/  SHFL.BFLY PT, R15, R14, 0x10, 0x1f ;  /* 0x0e001f000e0f7f89 */ /* 0x000e2200000e0000 */
[----:B------:R-:W-:Y:S01]  /*33a0*/  UIADD3 UR14, UPT, UPT, UR5, 0x18, URZ ;  /* 0x00000018050e7890 */ /* 0x000fe2000fffe0ff */
[C---:B------:R-:W-:Y:S01]  /*33b0*/  IMAD.SHL.U32 R13, R2.reuse, 0x2, RZ ;  /* 0x00000002020d7824 */ /* 0x040fe200078e00ff */
[----:B------:R-:W-:Y:S01]  /*33c0*/  PRMT R53, RZ, 0x7610, R53 ;  /* 0x00007610ff357816 */ /* 0x000fe20000000035 */
[----:B------:R-:W-:Y:S01]  /*33d0*/  IMAD.HI R2, R2, 0x2, RZ ;  /* 0x0000000202027827 */ /* 0x000fe200078e02ff */
[----:B------:R-:W-:-:S02]  /*33e0*/  PRMT R55, RZ, 0x7610, R55 ;  /* 0x00007610ff377816 */ /* 0x000fc40000000037 */
[----:B--2---:R-:W-:Y:S01]  /*33f0*/  IADD3 R100, P3, P4, R13, UR16, R100 ;  /* 0x000000100d647c10 */ /* 0x004fe2000fc7e064 */
[----:B------:R-:W-:Y:S01]  /*3400*/  IMAD R16, R26, UR14, RZ ;  /* 0x0000000e1a107c24 */ /* 0x000fe2000f8e02ff */
[----:B------:R-:W-:Y:S01]  /*3410*/  SHF.R.U32.HI R13, RZ, 0x5, R0 ;  /* 0x00000005ff0d7819 */ /* 0x000fe20000011600 */
[----:B------:R-:W-:Y:S01]  /*3420*/  UIADD3 UR16, UPT, UPT, UR5, 0x58, URZ ;  /* 0x0000005805107890 */ /* 0x000fe2000fffe0ff */
[----:B------:R-:W-:Y:S01]  /*3430*/  IADD3.X R24, PT, PT, R2, UR15, R101, P3, P4 ;  /* 0x0000000f02187c10 */ /* 0x000fe20009fe8465 */
[----:B------:R-:W-:Y:S01]  /*3440*/  UIADD3 UR15, UPT, UPT, UR5, 0x38, URZ ;  /* 0x00000038050f7890 */ /* 0x000fe2000fffe0ff */
[----:B------:R-:W-:Y:S01]  /*3450*/  SGXT.U32 R13, R13, 0x3 ;  /* 0x000000030d0d781a */ /* 0x000fe20000000000 */
[----:B------:R-:W-:Y:S01]  /*3460*/  UIADD3 UR14, UPT, UPT, UR5, 0xb8, URZ ;  /* 0x000000b8050e7890 */ /* 0x000fe2000fffe0ff */
[----:B------:R-:W-:Y:S01]  /*3470*/  LOP3.LUT R2, R0, 0x60, RZ, 0xc0, !PT ;  /* 0x0000006000027812 */ /* 0x000fe200078ec0ff */
[C---:B------:R-:W-:Y:S01]  /*3480*/  IMAD R19, R26.reuse, UR16, RZ ;  /* 0x000000101a137c24 */ /* 0x040fe2000f8e02ff */
[----:B------:R-:W-:Y:S01]  /*3490*/  PRMT R57, RZ, 0x7610, R57 ;  /* 0x00007610ff397816 */ /* 0x000fe20000000039 */
[----:B------:R-:W-:Y:S01]  /*34a0*/  IMAD R13, R13, R26, RZ ;  /* 0x0000001a0d0d7224 */ /* 0x000fe200078e02ff */
[----:B------:R-:W-:Y:S01]  /*34b0*/  PRMT R59, RZ, 0x7610, R59 ;  /* 0x00007610ff3b7816 */ /* 0x000fe2000000003b */
[----:B------:R-:W-:Y:S01]  /*34c0*/  IMAD R18, R26, UR15, RZ ;  /* 0x0000000f1a127c24 */ /* 0x000fe2000f8e02ff */
[----:B------:R-:W-:Y:S01]  /*34d0*/  PRMT R61, RZ, 0x7610, R61 ;  /* 0x00007610ff3d7816 */ /* 0x000fe2000000003d */
[----:B------:R-:W-:Y:S01]  /*34e0*/  IMAD R23, R73, 0x2, R2 ;  /* 0x0000000249177824 */ /* 0x000fe200078e0202 */
[----:B------:R-:W-:-:S02]  /*34f0*/  LEA R162, P4, R13, R100, 0x1 ;  /* 0x000000640da27211 */ /* 0x000fc400078808ff */
[----:B0-----:R-:W-:Y:S01]  /*3500*/  FMNMX R21, R14, R15, !PT ;  /* 0x0000000f0e157209 */ /* 0x001fe20007800000 */
[----:B------:R-:W-:Y:S01]  /*3510*/  IMAD R14, R26, 0x8, R13 ;  /* 0x000000081a0e7824 */ /* 0x000fe200078e020d */
[----:B------:R-:W-:Y:S02]  /*3520*/  LEA.HI.X.SX32 R163, R13, R24, 0x1, P4 ;  /* 0x000000180da37211 */ /* 0x000fe400020f0eff */
[----:B------:R-:W-:Y:S01]  /*3530*/  LEA.HI R72, R68, R23, RZ, 0x19 ;  /* 0x0000001744487211 */ /* 0x000fe200078fc8ff */
[----:B------:R-:W-:Y:S01]  /*3540*/  IMAD R15, R26, 0x8, R14 ;  /* 0x000000081a0f7824 */ /* 0x000fe200078e020e */
[----:B------:R-:W-:Y:S02]  /*3550*/  LEA R160, P3, R14, R100, 0x1 ;  /* 0x000000640ea07211 */ /* 0x000fe400078608ff */
[----:B------:R-:W-:Y:S02]  /*3560*/  LEA R72, R72, UR6, 0x2 ;  /* 0x0000000648487c11 */ /* 0x000fe4000f8e10ff */
[----:B------:R-:W-:-:S02]  /*3570*/  LEA R17, R26, R15, 0x4 ;  /* 0x0000000f1a117211 */ /* 0x000fc400078e20ff */
[C---:B------:R-:W-:Y:S01]  /*3580*/  LEA R158, P4, R15.reuse, R100, 0x1 ;  /* 0x000000640f9e7211 */ /* 0x040fe200078808ff */
[----:B-1----:R0:W-:Y:S01]  /*3590*/  @!P2 STS [R72+0x8000], R21 ;  /* 0x008000154800a388 */ /* 0x0021e20000000800 */
[----:B------:R-:W-:Y:S01]  /*35a0*/  LEA.HI.X.SX32 R161, R14, R24, 0x1, P3 ;  /* 0x000000180ea17211 */ /* 0x000fe200018f0eff */
[----:B------:R-:W-:Y:S01]  /*35b0*/  IMAD R13, R26, 0x8, R17 ;  /* 0x000000081a0d7824 */ /* 0x000fe200078e0211 */
[----:B------:R-:W-:Y:S02]  /*35c0*/  LEA R156, P3, R16, R100, 0x1 ;  /* 0x00000064109c7211 */ /* 0x000fe400078608ff */
[----:B------:R-:W-:Y:S01]  /*35d0*/  LEA.HI.X.SX32 R159, R15, R24, 0x1, P4 ;  /* 0x000000180f9f7211 */ /* 0x000fe200020f0eff */
[----:B------:R-:W-:Y:S01]  /*35e0*/  IMAD R14, R26, 0x8, R13 ;  /* 0x000000081a0e7824 */ /* 0x000fe200078e020d */
[----:B------:R-:W-:Y:S02]  /*35f0*/  LEA R154, P4, R17, R100, 0x1 ;  /* 0x00000064119a7211 */ /* 0x000fe400078808ff */
[----:B------:R-:W-:Y:S01]  /*3600*/  LEA.HI.X.SX32 R157, R16, R24, 0x1, P3 ;  /* 0x00000018109d7211 */ /* 0x000fe200018f0eff */
[C---:B------:R-:W-:Y:S01]  /*3610*/  IMAD R15, R26.reuse, 0x10, R14 ;  /* 0x000000101a0f7824 */ /* 0x040fe200078e020e */
[----:B------:R-:W-:Y:S01]  /*3620*/  LEA R152, P3, R13, R100, 0x1 ;  /* 0x000000640d987211 */ /* 0x000fe200078608ff */
[----:B------:R-:W-:Y:S01]  /*3630*/  IMAD R16, R26, UR18, RZ ;  /* 0x000000121a107c24 */ /* 0x000fe2000f8e02ff */
[----:B------:R-:W-:-:S02]  /*3640*/  LEA.HI.X.SX32 R155, R17, R24, 0x1, P4 ;  /* 0x00000018119b7211 */ /* 0x000fc400020f0eff */
[----:B------:R-:W-:Y:S02]  /*3650*/  LEA R150, P4, R14, R100, 0x1 ;  /* 0x000000640e967211 */ /* 0x000fe400078808ff */
[----:B------:R-:W-:Y:S01]  /*3660*/  LEA.HI.X.SX32 R153, R13, R24, 0x1, P3 ;  /* 0x000000180d997211 */ /* 0x000fe200018f0eff */
[----:B------:R-:W-:Y:S01]  /*3670*/  IMAD R13, R26, 0x8, R15 ;  /* 0x000000081a0d7824 */ /* 0x000fe200078e020f */
[----:B------:R-:W-:Y:S02]  /*3680*/  LEA R148, P3, R18, R100, 0x1 ;  /* 0x0000006412947211 */ /* 0x000fe400078608ff */
[----:B------:R-:W-:Y:S01]  /*3690*/  LEA.HI.X.SX32 R151, R14, R24, 0x1, P4 ;  /* 0x000000180e977211 */ /* 0x000fe200020f0eff */
[----:B------:R-:W-:Y:S01]  /*36a0*/  IMAD R14, R26, 0x8, R13 ;  /* 0x000000081a0e7824 */ /* 0x000fe200078e020d */
[----:B------:R-:W-:Y:S01]  /*36b0*/  LEA R146, P4, R15, R100, 0x1 ;  /* 0x000000640f927211 */ /* 0x000fe200078808ff */
[----:B------:R-:W-:Y:S01]  /*36c0*/  BAR.SYNC.DEFER_BLOCKING 0x0 ;  /* 0x0000000000007b1d */ /* 0x000fe20000010000 */
[----:B------:R-:W-:-:S02]  /*36d0*/  LEA.HI.X.SX32 R149, R18, R24, 0x1, P3 ;  /* 0x0000001812957211 */ /* 0x000fc400018f0eff */
[----:B------:R-:W-:Y:S02]  /*36e0*/  LEA R144, P3, R13, R100, 0x1 ;  /* 0x000000640d907211 */ /* 0x000fe400078608ff */
[----:B------:R-:W-:Y:S01]  /*36f0*/  LEA.HI.X.SX32 R147, R15, R24, 0x1, P4 ;  /* 0x000000180f937211 */ /* 0x000fe200020f0eff */
[----:B------:R-:W-:Y:S01]  /*3700*/  IMAD R15, R26, 0x10, R14 ;  /* 0x000000101a0f7824 */ /* 0x000fe200078e020e */
[----:B------:R-:W-:Y:S02]  /*3710*/  LEA R142, P4, R14, R100, 0x1 ;  /* 0x000000640e8e7211 */ /* 0x000fe400078808ff */
[-C--:B------:R-:W-:Y:S01]  /*3720*/  LEA.HI.X.SX32 R145, R13, R24.reuse, 0x1, P3 ;  /* 0x000000180d917211 */ /* 0x080fe200018f0eff */
[----:B------:R-:W-:Y:S01]  /*3730*/  IMAD R13, R26, 0x8, R15 ;  /* 0x000000081a0d7824 */ /* 0x000fe200078e020f */
[----:B------:R-:W-:Y:S02]  /*3740*/  LEA.HI.X.SX32 R143, R14, R24, 0x1, P4 ;  /* 0x000000180e8f7211 */ /* 0x000fe400020f0eff */
[-C--:B------:R-:W-:Y:S01]  /*3750*/  LEA R140, P3, R19, R100.reuse, 0x1 ;  /* 0x00000064138c7211 */ /* 0x080fe200078608ff */
[----:B------:R-:W-:Y:S01]  /*3760*/  IMAD R14, R26, 0x8, R13 ;  /* 0x000000081a0e7824 */ /* 0x000fe200078e020d */
[----:B------:R-:W-:-:S02]  /*3770*/  LEA R138, P4, R15, R100, 0x1 ;  /* 0x000000640f8a7211 */ /* 0x000fc400078808ff */
[-C--:B------:R-:W-:Y:S02]  /*3780*/  LEA.HI.X.SX32 R141, R19, R24.reuse, 0x1, P3 ;  /* 0x00000018138d7211 */ /* 0x080fe400018f0eff */
[----:B------:R-:W-:Y:S02]  /*3790*/  LEA.HI.X.SX32 R139, R15, R24, 0x1, P4 ;  /* 0x000000180f8b7211 */ /* 0x000fe400020f0eff */
[C---:B------:R-:W-:Y:S02]  /*37a0*/  LEA R136, P3, R13.reuse, R100, 0x1 ;  /* 0x000000640d887211 */ /* 0x040fe400078608ff */
[----:B------:R-:W-:Y:S02]  /*37b0*/  LEA R15, R26, R14, 0x4 ;  /* 0x0000000e1a0f7211 */ /* 0x000fe400078e20ff */
[----:B------:R-:W-:Y:S02]  /*37c0*/  LEA.HI.X.SX32 R137, R13, R24, 0x1, P3 ;  /* 0x000000180d897211 */ /* 0x000fe400018f0eff */
[-C--:B------:R-:W-:Y:S01]  /*37d0*/  LEA R132, P4, R20, R100.reuse, 0x1 ;  /* 0x0000006414847211 */ /* 0x080fe200078808ff */
[----:B------:R-:W-:Y:S01]  /*37e0*/  IMAD R13, R26, 0x8, R15 ;  /* 0x000000081a0d7824 */ /* 0x000fe200078e020f */
[----:B------:R-:W-:-:S02]  /*37f0*/  LEA R134, P3, R14, R100, 0x1 ;  /* 0x000000640e867211 */ /* 0x000fc400078608ff */
[-C--:B------:R-:W-:Y:S02]  /*3800*/  LEA.HI.X.SX32 R133, R20, R24.reuse, 0x1, P4 ;  /* 0x0000001814857211 */ /* 0x080fe400020f0eff */
[----:B------:R-:W-:Y:S01]  /*3810*/  LEA.HI.X.SX32 R135, R14, R24, 0x1, P3 ;  /* 0x000000180e877211 */ /* 0x000fe200018f0eff */
[----:B------:R-:W-:Y:S01]  /*3820*/  IMAD R14, R26, 0x8, R13 ;  /* 0x000000081a0e7824 */ /* 0x000fe200078e020d */
[-C--:B------:R-:W-:Y:S02]  /*3830*/  LEA R128, P4, R13, R100.reuse, 0x1 ;  /* 0x000000640d807211 */ /* 0x080fe400078808ff */
[----:B------:R-:W-:Y:S02]  /*3840*/  LEA R130, P3, R15, R100, 0x1 ;  /* 0x000000640f827211 */ /* 0x000fe400078608ff */
[----:B------:R-:W-:Y:S02]  /*3850*/  LEA.HI.X.SX32 R129, R13, R24, 0x1, P4 ;  /* 0x000000180d817211 */ /* 0x000fe400020f0eff */
[----:B------:R-:W-:-:S02]  /*3860*/  LEA R126, P4, R14, R100, 0x1 ;  /* 0x000000640e7e7211 */ /* 0x000fc400078808ff */
[-C--:B------:R-:W-:Y:S01]  /*3870*/  LEA.HI.X.SX32 R131, R15, R24.reuse, 0x1, P3 ;  /* 0x000000180f837211 */ /* 0x080fe200018f0eff */
[----:B------:R-:W-:Y:S01]  /*3880*/  IMAD R15, R26, UR14, RZ ;  /* 0x0000000e1a0f7c24 */ /* 0x000fe2000f8e02ff */
[----:B------:R-:W-:Y:S01]  /*3890*/  LEA.HI.X.SX32 R127, R14, R24, 0x1, P4 ;  /* 0x000000180e7f7211 */ /* 0x000fe200020f0eff */
[----:B------:R-:W-:Y:S01]  /*38a0*/  IMAD R14, R26, 0x10, R14 ;  /* 0x000000101a0e7824 */ /* 0x000fe200078e020e */
[----:B------:R-:W-:Y:S01]  /*38b0*/  ISETP.GE.U32.AND P3, PT, R68, 0x80, PT ;  /* 0x000000804400780c */ /* 0x000fe20003f66070 */
[----:B------:R-:W-:Y:S01]  /*38c0*/  UIADD3 UR14, UPT, UPT, UR5, 0xd8, URZ ;  /* 0x000000d8050e7890 */ /* 0x000fe2000fffe0ff */
[----:B------:R-:W-:Y:S01]  /*38d0*/  LEA R124, P4, R16, R100, 0x1 ;  /* 0x00000064107c7211 */ /* 0x000fe200078808ff */
[----:B------:R-:W-:Y:S01]  /*38e0*/  IMAD R13, R26, 0x8, R14 ;  /* 0x000000081a0d7824 */ /* 0x000fe200078e020e */
[----:B------:R-:W-:Y:S02]  /*38f0*/  LEA R70, R23, UR6, 0x2 ;  /* 0x0000000617467c11 */ /* 0x000fe4000f8e10ff */
[----:B------:R-:W-:-:S02]  /*3900*/  LEA.HI.X.SX32 R125, R16, R24, 0x1, P4 ;  /* 0x00000018107d7211 */ /* 0x000fc400020f0eff */
[C---:B------:R-:W-:Y:S02]  /*3910*/  LEA R122, P4, R14.reuse, R100, 0x1 ;  /* 0x000000640e7a7211 */ /* 0x040fe400078808ff */
[----:B------:R-:W-:Y:S02]  /*3920*/  PRMT R19, RZ, 0x7610, R19 ;  /* 0x00007610ff137816 */ /* 0x000fe40000000013 */
[----:B------:R-:W-:Y:S01]  /*3930*/  LEA.HI.X.SX32 R123, R14, R24, 0x1, P4 ;  /* 0x000000180e7b7211 */ /* 0x000fe200020f0eff */
[----:B------:R-:W-:Y:S01]  /*3940*/  IMAD R14, R26, 0x8, R13 ;  /* 0x000000081a0e7824 */ /* 0x000fe200078e020d */
[C---:B------:R-:W-:Y:S01]  /*3950*/  LEA R120, P4, R13.reuse, R100, 0x1 ;  /* 0x000000640d787211 */ /* 0x040fe200078808ff */
[----:B------:R-:W1:Y:S01]  /*3960*/  @!P3 LDS R22, [R71+0x8000] ;  /* 0x008000004716b984 */ /* 0x000e620000000800 */
[----:B0-----:R-:W-:Y:S02]  /*3970*/  PRMT R21, RZ, 0x7610, R21 ;  /* 0x00007610ff157816 */ /* 0x001fe40000000015 */
[----:B------:R-:W-:-:S02]  /*3980*/  LEA.HI.X.SX32 R121, R13, R24, 0x1, P4 ;  /* 0x000000180d797211 */ /* 0x000fc400020f0eff */
[C---:B------:R-:W-:Y:S02]  /*3990*/  LEA R118, P4, R14.reuse, R100, 0x1 ;  /* 0x000000640e767211 */ /* 0x040fe400078808ff */
[----:B------:R-:W-:Y:S02]  /*39a0*/  PRMT R23, RZ, 0x7610, R23 ;  /* 0x00007610ff177816 */ /* 0x000fe40000000017 */
[----:B------:R-:W-:Y:S01]  /*39b0*/  LEA.HI.X.SX32 R119, R14, R24, 0x1, P4 ;  /* 0x000000180e777211 */ /* 0x000fe200020f0eff */
[C---:B------:R-:W-:Y:S01]  /*39c0*/  IMAD R14, R26.reuse, 0x10, R14 ;  /* 0x000000101a0e7824 */ /* 0x040fe200078e020e */
[C---:B------:R-:W-:Y:S02]  /*39d0*/  LEA R116, P4, R15.reuse, R100, 0x1 ;  /* 0x000000640f747211 */ /* 0x040fe400078808ff */
[----:B------:R-:W-:Y:S01]  /*39e0*/  PRMT R63, RZ, 0x7610, R63 ;  /* 0x00007610ff3f7816 */ /* 0x000fe2000000003f */
[C---:B------:R-:W-:Y:S01]  /*39f0*/  IMAD R13, R26.reuse, 0x8, R14 ;  /* 0x000000081a0d7824 */ /* 0x040fe200078e020e */
[----:B------:R-:W-:Y:S01]  /*3a00*/  LEA.HI.X.SX32 R117, R15, R24, 0x1, P4 ;  /* 0x000000180f757211 */ /* 0x000fe200020f0eff */
[----:B------:R-:W-:Y:S01]  /*3a10*/  IMAD R15, R26, UR14, RZ ;  /* 0x0000000e1a0f7c24 */ /* 0x000fe2000f8e02ff */
[----:B------:R-:W-:Y:S01]  /*3a20*/  LEA R114, P4, R14, R100, 0x1 ;  /* 0x000000640e727211 */ /* 0x000fe200078808ff */
[----:B------:R-:W-:Y:S01]  /*3a30*/  UIADD3 UR14, UPT, UPT, UR5, 0xf8, URZ ;  /* 0x000000f8050e7890 */ /* 0x000fe2000fffe0ff */
[----:B------:R-:W-:-:S02]  /*3a40*/  PRMT R65, RZ, 0x7610, R65 ;  /* 0x00007610ff417816 */ /* 0x000fc40000000041 */
[----:B------:R-:W-:Y:S01]  /*3a50*/  LEA.HI.X.SX32 R115, R14, R24, 0x1, P4 ;  /* 0x000000180e737211 */ /* 0x000fe200020f0eff */
[----:B------:R-:W-:Y:S01]  /*3a60*/  IMAD R14, R26, 0x8, R13 ;  /* 0x000000081a0e7824 */ /* 0x000fe200078e020d */
[C---:B------:R-:W-:Y:S02]  /*3a70*/  LEA R112, P4, R13.reuse, R100, 0x1 ;  /* 0x000000640d707211 */ /* 0x040fe400078808ff */
[----:B------:R-:W-:Y:S02]  /*3a80*/  PRMT R67, RZ, 0x7610, R67 ;  /* 0x00007610ff437816 */ /* 0x000fe40000000043 */
[----:B------:R-:W-:Y:S02]  /*3a90*/  LEA.HI.X.SX32 R113, R13, R24, 0x1, P4 ;  /* 0x000000180d717211 */ /* 0x000fe400020f0eff */
[----:B------:R-:W-:Y:S02]  /*3aa0*/  LEA R110, P4, R14, R100, 0x1 ;  /* 0x000000640e6e7211 */ /* 0x000fe400078808ff */
[----:B------:R-:W-:-:S02]  /*3ab0*/  PRMT R171, RZ, 0x7610, R171 ;  /* 0x00007610ffab7816 */ /* 0x000fc400000000ab */
[----:B------:R-:W-:Y:S02]  /*3ac0*/  LEA.HI.X.SX32 R111, R14, R24, 0x1, P4 ;  /* 0x000000180e6f7211 */ /* 0x000fe400020f0eff */
[C---:B------:R-:W-:Y:S02]  /*3ad0*/  LEA R108, P4, R15.reuse, R100, 0x1 ;  /* 0x000000640f6c7211 */ /* 0x040fe400078808ff */
[----:B------:R-:W-:Y:S02]  /*3ae0*/  LEA R14, R26, R14, 0x4 ;  /* 0x0000000e1a0e7211 */ /* 0x000fe400078e20ff */
[----:B------:R-:W-:Y:S01]  /*3af0*/  LEA.HI.X.SX32 R109, R15, R24, 0x1, P4 ;  /* 0x000000180f6d7211 */ /* 0x000fe200020f0eff */
[----:B-1----:R-:W0:Y:S01]  /*3b00*/  SHFL.BFLY PT, R17, R22, 0x1, 0x1f ;  /* 0x0c201f0016117f89 */ /* 0x002e2200000e0000 */
[----:B------:R-:W-:Y:S01]  /*3b10*/  LEA R106, P4, R14, R100, 0x1 ;  /* 0x000000640e6a7211 */ /* 0x000fe200078808ff */
[C---:B------:R-:W-:Y:S01]  /*3b20*/  IMAD R13, R26.reuse, 0x8, R14 ;  /* 0x000000081a0d7824 */ /* 0x040fe200078e020e */
[----:B------:R-:W-:Y:S01]  /*3b30*/  PRMT R173, RZ, 0x7610, R173 ;  /* 0x00007610ffad7816 */ /* 0x000fe200000000ad */
[----:B------:R-:W-:Y:S01]  /*3b40*/  IMAD R15, R26, UR14, RZ ;  /* 0x0000000e1a0f7c24 */ /* 0x000fe2000f8e02ff */
[----:B------:R-:W-:Y:S01]  /*3b50*/  LEA.HI.X.SX32 R107, R14, R24, 0x1, P4 ;  /* 0x000000180e6b7211 */ /* 0x000fe200020f0eff */
[----:B------:R-:W-:Y:S01]  /*3b60*/  IMAD R14, R26, 0x8, R13 ;  /* 0x000000081a0e7824 */ /* 0x000fe200078e020d */
[----:B------:R-:W-:-:S02]  /*3b70*/  LEA R104, P4, R13, R100, 0x1 ;  /* 0x000000640d687211 */ /* 0x000fc400078808ff */
[----:B------:R-:W-:Y:S02]  /*3b80*/  PRMT R175, RZ, 0x7610, R175 ;  /* 0x00007610ffaf7816 */ /* 0x000fe400000000af */
[----:B------:R-:W-:Y:S02]  /*3b90*/  LEA.HI.X.SX32 R105, R13, R24, 0x1, P4 ;  /* 0x000000180d697211 */ /* 0x000fe400020f0eff */
[----:B------:R-:W-:-:S04]  /*3ba0*/  LEA R102, P4, R14, R100, 0x1 ;  /* 0x000000640e667211 */ /* 0x000fc800078808ff */
[----:B------:R-:W-:Y:S02]  /*3bb0*/  LEA.HI.X.SX32 R103, R14, R24, 0x1, P4 ;  /* 0x000000180e677211 */ /* 0x000fe400020f0eff */
[----:B------:R-:W-:-:S04]  /*3bc0*/  LEA R100, P4, R15, R100, 0x1 ;  /* 0x000000640f647211 */ /* 0x000fc800078808ff */
[----:B------:R-:W-:Y:S02]  /*3bd0*/  LEA.HI.X.SX32 R101, R15, R24, 0x1, P4 ;  /* 0x000000180f657211 */ /* 0x000fe400020f0eff */
[----:B------:R-:W-:Y:S02]  /*3be0*/  LOP3.LUT P4, RZ, R0, 0x1, RZ, 0xc0, !PT ;  /* 0x0000000100ff7812 */ /* 0x000fe4000788c0ff */
[----:B0-----:R-:W-:Y:S02]  /*3bf0*/  FMNMX R14, R22, R17, !PT ;  /* 0x00000011160e7209 */ /* 0x001fe40007800000 */
[----:B------:R-:W-:Y:S02]  /*3c00*/  ISETP.LT.U32.AND P4, PT, R68, 0x80, !P4 ;  /* 0x000000804400780c */ /* 0x000fe40006781070 */
[----:B------:R-:W-:-:S11]  /*3c10*/  PRMT R17, RZ, 0x7610, R17 ;  /* 0x00007610ff117816 */ /* 0x000fd60000000011 */
[----:B------:R-:W-:Y:S01]  /*3c20*/  @P4 STS [R71+0x8000], R14 ;  /* 0x0080000e47004388 */ /* 0x000fe20000000800 */
[----:B------:R-:W-:Y:S06]  /*3c30*/  BAR.SYNC.DEFER_BLOCKING 0x0 ;  /* 0x0000000000007b1d */ /* 0x000fec0000010000 */
[----:B------:R-:W0:Y:S02]  /*3c40*/  LDS R87, [R70+0x8000] ;  /* 0x0080000046577984 */ /* 0x000e240000000800 */
[----:B0-----:R-:W-:-:S05]  /*3c50*/  FMNMX R87, R87, -INF , !PT ;  /* 0xff80000057577809 */ /* 0x001fca0007800000 */
[--C-:B------:R-:W-:Y:S01]  /*3c60*/  FFMA R4, R4, UR19, -R87.reuse ;  /* 0x0000001304047c23 */ /* 0x100fe20008000857 */
[--C-:B------:R-:W-:Y:S01]  /*3c70*/  FFMA R5, R5, UR19, -R87.reuse ;  /* 0x0000001305057c23 */ /* 0x100fe20008000857 */
[--C-:B------:R-:W-:Y:S01]  /*3c80*/  FFMA R6, R6, UR19, -R87.reuse ;  /* 0x0000001306067c23 */ /* 0x100fe20008000857 */
[--C-:B------:R-:W-:Y:S01]  /*3c90*/  FFMA R7, R7, UR19, -R87.reuse ;  /* 0x0000001307077c23 */ /* 0x100fe20008000857 */
[----:B------:R-:W-:Y:S01]  /*3ca0*/  FMUL R4, R4, 1.4426950216293334961 ;  /* 0x3fb8aa3b04047820 */ /* 0x000fe20000400000 */
[----:B------:R-:W-:Y:S01]  /*3cb0*/  FMUL R5, R5, 1.4426950216293334961 ;  /* 0x3fb8aa3b05057820 */ /* 0x000fe20000400000 */
[----:B------:R-:W-:Y:S01]  /*3cc0*/  FMUL R6, R6, 1.4426950216293334961 ;  /* 0x3fb8aa3b06067820 */ /* 0x000fe20000400000 */
[----:B------:R-:W-:Y:S01]  /*3cd0*/  FMUL R7, R7, 1.4426950216293334961 ;  /* 0x3fb8aa3b07077820 */ /* 0x000fe20000400000 */
[--C-:B------:R-:W-:Y:S01]  /*3ce0*/  FFMA R8, R8, UR19, -R87.reuse ;  /* 0x0000001308087c23 */ /* 0x100fe20008000857 */
[--C-:B------:R-:W-:Y:S01]  /*3cf0*/  FFMA R9, R9, UR19, -R87.reuse ;  /* 0x0000001309097c23 */ /* 0x100fe20008000857 */
[----:B------:R-:W-:Y:S01]  /*3d00*/  MUFU.EX2 R4, R4 ;  /* 0x0000000400047308 */ /* 0x000fe20000000800 */
[--C-:B------:R-:W-:Y:S01]  /*3d10*/  FFMA R10, R10, UR19, -R87.reuse ;  /* 0x000000130a0a7c23 */ /* 0x100fe20008000857 */
[----:B------:R-:W-:Y:S01]  /*3d20*/  FMUL R8, R8, 1.4426950216293334961 ;  /* 0x3fb8aa3b08087820 */ /* 0x000fe20000400000 */
[----:B------:R-:W-:Y:S01]  /*3d30*/  FMUL R9, R9, 1.4426950216293334961 ;  /* 0x3fb8aa3b09097820 */ /* 0x000fe20000400000 */
[----:B------:R-:W-:Y:S01]  /*3d40*/  FFMA R11, R11, UR19, -R87 ;  /* 0x000000130b0b7c23 */ /* 0x000fe20008000857 */
[----:B------:R-:W-:-:S03]  /*3d50*/  FMUL R10, R10, 1.4426950216293334961 ;  /* 0x3fb8aa3b0a0a7820 */ /* 0x000fc60000400000 */
[----:B------:R-:W0:Y:S01]  /*3d60*/  MUFU.EX2 R5, R5 ;  /* 0x0000000500057308 */ /* 0x000e220000000800 */
[----:B------:R-:W-:-:S07]  /*3d70*/  FMUL R11, R11, 1.4426950216293334961 ;  /* 0x3fb8aa3b0b0b7820 */ /* 0x000fce0000400000 */
[----:B------:R-:W1:Y:S08]  /*3d80*/  MUFU.EX2 R6, R6 ;  /* 0x0000000600067308 */ /* 0x000e700000000800 */
[----:B------:R-:W2:Y:S01]  /*3d90*/  MUFU.EX2 R7, R7 ;  /* 0x0000000700077308 */ /* 0x000ea20000000800 */
[----:B0-----:R-:W-:-:S07]  /*3da0*/  FADD R13, R4, R5 ;  /* 0x00000005040d7221 */ /* 0x001fce0000000000 */
[----:B------:R-:W0:Y:S01]  /*3db0*/  MUFU.EX2 R8, R8 ;  /* 0x0000000800087308 */ /* 0x000e220000000800 */
[----:B-1----:R-:W-:-:S07]  /*3dc0*/  FADD R14, R6, R13 ;  /* 0x0000000d060e7221 */ /* 0x002fce0000000000 */
[----:B------:R-:W1:Y:S01]  /*3dd0*/  MUFU.EX2 R9, R9 ;  /* 0x0000000900097308 */ /* 0x000e620000000800 */
[----:B--2---:R-:W-:-:S07]  /*3de0*/  FADD R13, R7, R14 ;  /* 0x0000000e070d7221 */ /* 0x004fce0000000000 */
[----:B------:R-:W2:Y:S01]  /*3df0*/  MUFU.EX2 R10, R10 ;  /* 0x0000000a000a7308 */ /* 0x000ea20000000800 */
[----:B0-----:R-:W-:-:S07]  /*3e00*/  FADD R14, R8, R13 ;  /* 0x0000000d080e7221 */ /* 0x001fce0000000000 */
[----:B------:R-:W0:Y:S01]  /*3e10*/  MUFU.EX2 R11, R11 ;  /* 0x0000000b000b7308 */ /* 0x000e220000000800 */
[----:B-1----:R-:W-:-:S04]  /*3e20*/  FADD R13, R9, R14 ;  /* 0x0000000e090d7221 */ /* 0x002fc80000000000 */
[----:B--2---:R-:W-:-:S04]  /*3e30*/  FADD R14, R10, R13 ;  /* 0x0000000d0a0e7221 */ /* 0x004fc80000000000 */
[----:B0-----:R-:W-:-:S05]  /*3e40*/  FADD R14, R11, R14 ;  /* 0x0000000e0b0e7221 */ /* 0x001fca0000000000 */
[----:B------:R-:W0:Y:S02]  /*3e50*/  SHFL.BFLY PT, R13, R14, 0x10, 0x1f ;  /* 0x0e001f000e0d7f89 */ /* 0x000e2400000e0000 */
[----:B0-----:R-:W-:Y:S01]  /*3e60*/  FADD R13, R14, R13 ;  /* 0x0000000d0e0d7221 */ /* 0x001fe20000000000 */
[----:B------:R-:W-:Y:S06]  /*3e70*/  BAR.SYNC.DEFER_BLOCKING 0x0 ;  /* 0x0000000000007b1d */ /* 0x000fec0000010000 */
[----:B------:R0:W-:Y:S02]  /*3e80*/  @!P2 STS [R72+0x8000], R13 ;  /* 0x0080000d4800a388 */ /* 0x0001e40000000800 */
[----:B------:R-:W-:Y:S01]  /*3e90*/  BAR.SYNC.DEFER_BLOCKING 0x0 ;  /* 0x0000000000007b1d */ /* 0x000fe20000010000 */
[----:B0-----:R-:W-:-:S05]  /*3ea0*/  PRMT R13, RZ, 0x7610, R13 ;  /* 0x00007610ff0d7816 */ /* 0x001fca000000000d */
[----:B------:R-:W0:Y:S04]  /*3eb0*/  @!P3 LDS R12, [R71+0x8000] ;  /* 0x00800000470cb984 */ /* 0x000e280000000800 */
[----:B0-----:R-:W0:Y:S02]  /*3ec0*/  SHFL.BFLY PT, R15, R12, 0x1, 0x1f ;  /* 0x0c201f000c0f7f89 */ /* 0x001e2400000e0000 */
[--C-:B0-----:R-:W-:Y:S01]  /*3ed0*/  FADD R16, R12, R15.reuse ;  /* 0x0000000f0c107221 */ /* 0x101fe20000000000 */
[----:B------:R-:W-:-:S04]  /*3ee0*/  PRMT R15, RZ, 0x7610, R15 ;  /* 0x00007610ff0f7816 */ /* 0x000fc8000000000f */
[----:B------:R-:W-:Y:S01]  /*3ef0*/  @P4 STS [R71+0x8000], R16 ;  /* 0x0080001047004388 */ /* 0x000fe20000000800 */
[----:B------:R-:W-:Y:S06]  /*3f00*/  BAR.SYNC.DEFER_BLOCKING 0x0 ;  /* 0x0000000000007b1d */ /* 0x000fec0000010000 */
[----:B------:R-:W2:Y:S04]  /*3f10*/  @P1 LDG.E.U16 R85, desc[UR10][R106.64] ;  /* 0x0000000a6a551981 */ /* 0x000ea8000c1e1500 */
[----:B------:R-:W3:Y:S04]  /*3f20*/  @P1 LDG.E.U16 R15, desc[UR10][R162.64] ;  /* 0x0000000aa20f1981 */ /* 0x000ee8000c1e1500 */
[----:B------:R-:W4:Y:S04]  /*3f30*/  @P1 LDG.E.U16 R17, desc[UR10][R160.64] ;  /* 0x0000000aa0111981 */ /* 0x000f28000c1e1500 */
[----:B------:R-:W5:Y:S04]  /*3f40*/  @P1 LDG.E.U16 R19, desc[UR10][R158.64] ;  /* 0x0000000a9e131981 */ /* 0x000f68000c1e1500 */
        /* <DEDUP_REMOVED lines=28> */
[----:B------:R-:W0:Y:S01]  /*4110*/  LDS R165, [R70+0x8000] ;  /* 0x0080000046a57984 */ /* 0x000e220000000800 */
[----:B------:R-:W-:Y:S01]  /*4120*/  BAR.SYNC.DEFER_BLOCKING 0x0 ;  /* 0x0000000000007b1d */ /* 0x000fe20000010000 */
[----:B------:R-:W-:Y:S01]  /*4130*/  FADD R12, -R87, -INF ;  /* 0xff800000570c7421 */ /* 0x000fe20000000100 */
[----:B------:R-:W-:-:S03]  /*4140*/  UIADD3 UR20, UPT, UPT, UR7, 0x100, URZ ;  /* 0x0000010007147890 */ /* 0x000fc6000fffe0ff */
[----:B------:R-:W-:Y:S01]  /*4150*/  FMUL R12, R12, 1.4426950216293334961 ;  /* 0x3fb8aa3b0c0c7820 */ /* 0x000fe20000400000 */
[----:B------:R-:W-:-:S03]  /*4160*/  UIADD3 UR12, UPT, UPT, UR12, UR20, URZ ;  /* 0x000000140c0c7290 */ /* 0x000fc6000fffe0ff */
[----:B------:R1:W0:Y:S01]  /*4170*/  MUFU.EX2 R164, R12 ;  /* 0x0000000c00a47308 */ /* 0x0002220000000800 */
[----:B------:R-:W-:Y:S01]  /*4180*/  ULEA UR12, UR13, UR12, 0x1 ;  /* 0x0000000c0d0c7291 */ /* 0x000fe2000f8e08ff */
[----:B------:R-:W-:Y:S01]  /*4190*/  IMAD.U32 R86, RZ, RZ, UR20 ;  /* 0x00000014ff567e24 */ /* 0x000fe2000f8e00ff */
[----:B------:R-:W-:Y:S02]  /*41a0*/  F2FP.BF16.F32.PACK_AB R4, R5, R4 ;  /* 0x000000040504723e */ /* 0x000fe400000010ff */
[----:B------:R-:W-:Y:S02]  /*41b0*/  F2FP.BF16.F32.PACK_AB R5, R7, R6 ;  /* 0x000000060705723e */ /* 0x000fe400000010ff */
[----:B------:R-:W-:Y:S02]  /*41c0*/  F2FP.BF16.F32.PACK_AB R6, R9, R8 ;  /* 0x000000080906723e */ /* 0x000fe400000010ff */
[----:B------:R-:W-:Y:S01]  /*41d0*/  F2FP.BF16.F32.PACK_AB R7, R11, R10 ;  /* 0x0000000a0b07723e */ /* 0x000fe200000010ff */
[----:B--2---:R2:W-:Y:S04]  /*41e0*/  STS.U16 [R82+UR6+0xb800], R85 ;  /* 0x00b8005552007988 */ /* 0x0045e80008000406 */
[----:B---3--:R1:W-:Y:S04]  /*41f0*/  STS.U16 [R82+UR6+0x8000], R15 ;  /* 0x0080000f52007988 */ /* 0x0083e80008000406 */
[----:B----4-:R1:W-:Y:S01]  /*4200*/  STS.U16 [R82+UR6+0x8200], R17 ;  /* 0x0082001152007988 */ /* 0x0103e20008000406 */
[----:B--2---:R-:W-:-:S03]  /*4210*/  IMAD.U32 R85, RZ, RZ, UR12 ;  /* 0x0000000cff557e24 */ /* 0x004fc6000f8e00ff */
[----:B-----5:R1:W-:Y:S04]  /*4220*/  STS.U16 [R82+UR6+0x8400], R19 ;  /* 0x0084001352007988 */ /* 0x0203e80008000406 */
[----:B------:R1:W-:Y:S04]  /*4230*/  STS.U16 [R82+UR6+0x8600], R21 ;  /* 0x0086001552007988 */ /* 0x0003e80008000406 */
        /* <DEDUP_REMOVED lines=26> */
[----:B------:R1:W-:Y:S01]  /*43e0*/  STS.U16 [R82+UR6+0xbe00], R175 ;  /* 0x00be00af52007988 */ /* 0x0003e20008000406 */
[----:B0-----:R-:W-:Y:S05]  /*43f0*/  @!P1 BRA `(.L_x_9) ;  /* 0x00000000000c9947 */ /* 0x001fea0003800000 */
[----:B------:R-:W-:-:S13]  /*4400*/  R2UR UR12, R85 ;  /* 0x00000000550c72ca */ /* 0x000fda00000e0000 */
[----:B------:R0:W-:Y:S01]  /*4410*/  STTM.16dp32bit_t0_t15.x4 tmem[UR12], R4 ;  /* 0x00000004000079ed */ /* 0x0001e2000890000c */
[----:B------:R0:W-:Y:S02]  /*4420*/  STTM.16dp32bit_t16_t31.x4 tmem[UR12+0x4], R4 ;  /* 0x00000404000079ed */ /* 0x0001e4000892000c */
.L_x_9:
[----:B------:R-:W2:Y:S02]  /*4430*/  FENCE.VIEW.ASYNC.T ;  /* 0x00000000000073c6 */ /* 0x000ea40000000200 */
[----:B--2---:R-:W-:Y:S01]  /*4440*/  BAR.SYNC.DEFER_BLOCKING 0x0 ;  /* 0x0000000000007b1d */ /* 0x004fe20000010000 */
[----:B------:R-:W-:Y:S02]  /*4450*/  VIADD R84, R84, 0xffffffe0 ;  /* 0xffffffe054547836 */ /* 0x000fe40000000000 */
[----:B------:R-:W-:-:S03]  /*4460*/  FADD R165, R164, R165 ;  /* 0x000000a5a4a57221 */ /* 0x000fc60000000000 */
[----:B01----:R-:W0:Y:S01]  /*4470*/  LDTM.16dp32bit_t0_t15.x64 R4, tmem[UR8] ;  /* 0x00000008000479ee */ /* 0x003e220008b00000 */
[----:B------:R-:W1:Y:S01]  /*4480*/  LDTM.16dp32bit_t16_t31.x64 R4, tmem[UR8+0x40] ;  /* 0x00004008000479ee */ /* 0x000e620008b20000 */
[----:B------:R-:W-:Y:S01]  /*4490*/  NOP ;  /* 0x0000000000007918 */ /* 0x000fe20000000000 */
[----:B------:R-:W-:Y:S05]  /*44a0*/  @!P1 BRA `(.L_x_10) ;  /* 0x0000000400089947 */ /* 0x000fea0003800000 */
[C---:B01----:R-:W-:Y:S01]  /*44b0*/  FMUL R4, R164.reuse, R4 ;  /* 0x00000004a4047220 */ /* 0x043fe20000400000 */
[C---:B------:R-:W-:Y:S01]  /*44c0*/  FMUL R5, R164.reuse, R5 ;  /* 0x00000005a4057220 */ /* 0x040fe20000400000 */
        /* <DEDUP_REMOVED lines=61> */
[----:B------:R-:W-:-:S04]  /*48a0*/  FMUL R67, R164, R67 ;  /* 0x00000043a4437220 */ /* 0x000fc80000400000 */
[----:B------:R2:W-:Y:S01]  /*48b0*/  STTM.16dp32bit_t0_t15.x64 tmem[UR8], R4 ;  /* 0x00000004000079ed */ /* 0x0005e20008b00008 */
[----:B------:R2:W-:Y:S02]  /*48c0*/  STTM.16dp32bit_t16_t31.x64 tmem[UR8+0x40], R4 ;  /* 0x00004004000079ed */ /* 0x0005e40008b20008 */
.L_x_10:
[----:B-1----:R-:W1:Y:S02]  /*48d0*/  FENCE.VIEW.ASYNC.T ;  /* 0x00000000000073c6 */ /* 0x002e640000000200 */
[----:B-1----:R-:W-:Y:S01]  /*48e0*/  BAR.SYNC.DEFER_BLOCKING 0x0 ;  /* 0x0000000000007b1d */ /* 0x002fe20000010000 */
[----:B------:R-:W-:Y:S01]  /*48f0*/  IMAD.MOV.U32 R232, RZ, RZ, RZ ;  /* 0x000000ffffe87224 */ /* 0x000fe200078e00ff */
[----:B------:R-:W-:-:S04]  /*4900*/  ISETP.GE.AND P5, PT, R84, 0x1, PT ;  /* 0x000000015400780c */ /* 0x000fc80003fa6270 */
[----:B------:R1:W-:Y:S06]  /*4910*/  MEMBAR.ALL.CTA ;  /* 0x0000000000007992 */ /* 0x0003ec0000008000 */
[----:B-1----:R-:W1:Y:S02]  /*4920*/  FENCE.VIEW.ASYNC.S ;  /* 0x00000000000073c6 */ /* 0x002e640000000000 */
[----:B-1----:R-:W-:Y:S06]  /*4930*/  BAR.SYNC.DEFER_BLOCKING 0x0 ;  /* 0x0000000000007b1d */ /* 0x002fec0000010000 */
[----:B------:R-:W-:Y:S05]  /*4940*/  @!P6 BRA `(.L_x_11) ;  /* 0x000000000054e947 */ /* 0x000fea0003800000 */
[----:B------:R-:W-:Y:S01]  /*4950*/  UIADD3 UR12, UPT, UPT, UR6, 0x8000, URZ ;  /* 0x00008000060c7890 */ /* 0x000fe2000fffe0ff */
[----:B------:R-:W-:Y:S01]  /*4960*/  R2UR UR19, R86 ;  /* 0x00000000561372ca */ /* 0x000fe200000e0000 */
[----:B------:R-:W-:Y:S01]  /*4970*/  UMOV UR16, 0xfffffffe ;  /* 0xfffffffe00107882 */ /* 0x000fe20000000000 */
[----:B------:R-:W-:Y:S01]  /*4980*/  UMOV UR17, 0x7fffbfdf ;  /* 0x7fffbfdf00117882 */ /* 0x000fe20000000000 */
[----:B------:R-:W-:Y:S01]  /*4990*/  USHF.R.U32.HI UR12, URZ, 0x4, UR12 ;  /* 0x00000004ff0c7899 */ /* 0x000fe2000801160c */
[----:B------:R-:W-:Y:S01]  /*49a0*/  UMOV UR15, URZ ;  /* 0x000000ff000f7c82 */ /* 0x000fe20008000000 */
[----:B------:R-:W-:Y:S02]  /*49b0*/  UIADD3 UR18, UPT, UPT, UR7, 0x108, URZ ;  /* 0x0000010807127890 */ /* 0x000fe4000fffe0ff */
[----:B------:R-:W-:Y:S01]  /*49c0*/  USGXT.U32 UR14, UR12, 0xe ;  /* 0x0000000e0c0e789a */ /* 0x000fe20008000000 */
[----:B------:R-:W-:Y:S01]  /*49d0*/  UMOV UR20, 0x0 ;  /* 0x0000000000147882 */ /* 0x000fe20000000000 */
[----:B------:R-:W-:-:S02]  /*49e0*/  UMOV UR21, 0x4400490 ;  /* 0x0440049000157882 */ /* 0x000fc40000000000 */
[----:B------:R-:W-:Y:S01]  /*49f0*/  UIADD3.64 UR16, UPT, UPT, UR14, -UR16, URZ ;  /* 0x800000100e107297 */ /* 0x000fe2000fffe0ff */
[----:B------:R-:W-:Y:S01]  /*4a00*/  UMOV UR12, UR4 ;  /* 0x00000004000c7c82 */ /* 0x000fe20008000000 */
[----:B------:R-:W-:Y:S01]  /*4a10*/  UMOV UR13, URZ ;  /* 0x000000ff000d7c82 */ /* 0x000fe20008000000 */
[----:B------:R-:W-:Y:S01]  /*4a20*/  UMOV UR15, 0x80004020 ;  /* 0x80004020000f7882 */ /* 0x000fe20000000000 */
[----:B------:R-:W-:Y:S01]  /*4a30*/  UMOV UR22, 0x0 ;  /* 0x0000000000167882 */ /* 0x000fe20000000000 */
[----:B------:R-:W-:Y:S01]  /*4a40*/  UMOV UR23, 0x4400490 ;  /* 0x0440049000177882 */ /* 0x000fe20000000000 */
[----:B------:R-:W-:Y:S01]  /*4a50*/  UMOV UR12, UR12 ;  /* 0x0000000c000c7c82 */ /* 0x000fe20008000000 */
[----:B------:R1:W-:Y:S02]  /*4a60*/  UTCHMMA tmem[UR19], gdesc[UR14], tmem[UR7], tmem[UR20], idesc[UR21], UPT ;  /* 0x00ff140e130079ea */ /* 0x0003e4000b800007 */
[----:B------:R1:W-:Y:S01]  /*4a70*/  UTCHMMA tmem[UR18], gdesc[UR16], tmem[UR7], tmem[UR22], idesc[UR23], UPT ;  /* 0x00ff1610120079ea */ /* 0x0003e2000b800007 */
[----:B------:R1:W-:Y:S01]  /*4a80*/  UTCBAR [UR12], URZ ;  /* 0x000000ff0c0073e9 */ /* 0x0003e200080000ff */
[----:B------:R-:W-:Y:S01]  /*4a90*/  NOP ;  /* 0x0000000000007918 */ /* 0x000fe20000000000 */
.L_x_11:
[----:B------:R-:W-:Y:S02]  /*4aa0*/  FSEL R87, R87, -INF , P1 ;  /* 0xff80000057577808 */ /* 0x000fe40000800000 */
[----:B------:R-:W-:Y:S01]  /*4ab0*/  FSEL R164, R165, 1, P1 ;  /* 0x3f800000a5a47808 */ /* 0x000fe20000800000 */
[----:B------:R-:W-:Y:S06]  /*4ac0*/  @!P5 BRA `(.L_x_12) ;  /* 0x000000200094d947 */ /* 0x000fec0003800000 */
[----:B------:R-:W-:Y:S01]  /*4ad0*/  SHF.R.U32.HI R165, RZ, 0x4, R168 ;  /* 0x00000004ffa57819 */ /* 0x000fe200000116a8 */
[----:B0-2---:R-:W-:Y:S01]  /*4ae0*/  IMAD.U32 R5, RZ, RZ, UR6 ;  /* 0x00000006ff057e24 */ /* 0x005fe2000f8e00ff */
[----:B------:R-:W0:Y:S01]  /*4af0*/  LDC R170, c[0x0][0x3d4] ;  /* 0x0000f500ffaa7b82 */ /* 0x000e220000000800 */
[----:B------:R-:W-:Y:S01]  /*4b00*/  VIADD R4, R69, 0x10000 ;  /* 0x0001000045047836 */ /* 0x000fe20000000000 */
[----:B------:R-:W-:Y:S01]  /*4b10*/  SGXT.U32 R165, R165, 0xe ;  /* 0x0000000ea5a5781a */ /* 0x000fe20000000000 */
[----:B------:R-:W-:Y:S01]  /*4b20*/  HFMA2 R231, -RZ, RZ, 0, 0 ;  /* 0x00000000ffe77431 */ /* 0x000fe200000001ff */
[----:B------:R-:W-:Y:S01]  /*4b30*/  SHF.R.U32.HI R5, RZ, 0x4, R5 ;  /* 0x00000004ff057819 */ /* 0x000fe20000011605 */
[----:B------:R-:W-:Y:S01]  /*4b40*/  IMAD.SHL.U32 R167, R167, 0x20, RZ ;  /* 0x00000020a7a77824 */ /* 0x000fe200078e00ff */
[----:B------:R-:W-:Y:S01]  /*4b50*/  IADD3 R6, P5, PT, R165, 0x2, RZ ;  /* 0x00000002a5067810 */ /* 0x000fe20007fbe0ff */
[----:B------:R-:W-:Y:S01]  /*4b60*/  UMOV UR46, 0xfffffffe ;  /* 0xfffffffe002e7882 */ /* 0x000fe20000000000 */
[----:B------:R-:W-:Y:S01]  /*4b70*/  SGXT.U32 R166, R5, 0xe ;  /* 0x0000000e05a6781a */ /* 0x000fe20000000000 */
[----:B------:R-:W-:Y:S01]  /*4b80*/  UMOV UR47, 0x7fffbfdf ;  /* 0x7fffbfdf002f7882 */ /* 0x000fe20000000000 */
[----:B------:R-:W-:-:S02]  /*4b90*/  SHF.R.U32.HI R230, RZ, 0x4, R4 ;  /* 0x00000004ffe67819 */ /* 0x000fc40000011604 */
[----:B------:R-:W-:Y:S02]  /*4ba0*/  CS2R R4, SRZ ;  /* 0x0000000000047805 */ /* 0x000fe4000001ff00 */
[----:B-1----:R-:W-:Y:S01]  /*4bb0*/  R2UR UR12, R6 ;  /* 0x00000000060c72ca */ /* 0x002fe200000e0000 */
[----:B------:R-:W-:Y:S01]  /*4bc0*/  IMAD.MOV.U32 R168, RZ, RZ, 0x1 ;  /* 0x00000001ffa87424 */ /* 0x000fe200078e00ff */
[----:B------:R-:W-:Y:S01]  /*4bd0*/  IADD3 R6, P1, PT, R166, 0x80, RZ ;  /* 0x00000080a6067810 */ /* 0x000fe20007f3e0ff */
[----:B------:R-:W-:Y:S01]  /*4be0*/  IMAD.MOV.U32 R169, RZ, RZ, RZ ;  /* 0x000000ffffa97224 */ /* 0x000fe200078e00ff */
[----:B------:R-:W-:Y:S01]  /*4bf0*/  SGXT.U32 R230, R230, 0xe ;  /* 0x0000000ee6e6781a */ /* 0x000fe20000000000 */
[----:B------:R-:W-:Y:S01]  /*4c00*/  IMAD.MOV.U32 R171, RZ, RZ, RZ ;  /* 0x000000ffffab7224 */ /* 0x000fe200078e00ff */
[----:B------:R-:W-:Y:S01]  /*4c10*/  IADD3.X R4, PT, PT, R4, 0x40004040, RZ, P5, !PT ;  /* 0x4000404004047810 */ /* 0x000fe20002ffe4ff */
[----:B------:R-:W-:Y:S01]  /*4c20*/  IMAD.MOV.U32 R173, RZ, RZ, R167 ;  /* 0x000000ffffad7224 */ /* 0x000fe200078e00a7 */
[----:B------:R-:W-:Y:S01]  /*4c30*/  IADD3.X R5, PT, PT, R5, 0x40004040, RZ, P1, !PT ;  /* 0x4000404005057810 */ /* 0x000fe20000ffe4ff */
[----:B------:R-:W-:Y:S01]  /*4c40*/  UISETP.NE.U32.AND UP1, UPT, UR5, URZ, UPT ;  /* 0x000000ff0500728c */ /* 0x000fe2000bf25070 */
[----:B------:R-:W-:-:S02]  /*4c50*/  IADD3 R7, P5, PT, R6, 0x80, RZ ;  /* 0x0000008006077810 */ /* 0x000fc40007fbe0ff */
[----:B------:R-:W-:Y:S01]  /*4c60*/  IADD3 R8, P1, PT, R6, 0x100, RZ ;  /* 0x0000010006087810 */ /* 0x000fe20007f3e0ff */
[----:B0-----:R-:W-:Y:S01]  /*4c70*/  IMAD.SHL.U32 R170, R170, 0x20, RZ ;  /* 0x00000020aaaa7824 */ /* 0x001fe200078e00ff */
[----:B------:R-:W-:Y:S01]  /*4c80*/  R2UR UR13, R4 ;  /* 0x00000000040d72ca */ /* 0x000fe200000e0000 */
[--C-:B------:R-:W-:Y:S01]  /*4c90*/  IMAD.X R4, RZ, RZ, R5.reuse, P5 ;  /* 0x000000ffff047224 */ /* 0x100fe200028e0605 */
[----:B------:R-:W-:Y:S01]  /*4ca0*/  R2UR UR14, R7 ;  /* 0x00000000070e72ca */ /* 0x000fe200000e0000 */
[--C-:B------:R-:W-:Y:S01]  /*4cb0*/  IMAD.X R7, RZ, RZ, R5.reuse, P1 ;  /* 0x000000ffff077224 */ /* 0x100fe200008e0605 */
[C---:B------:R-:W-:Y:S01]  /*4cc0*/  IADD3 R9, P5, PT, R6.reuse, 0x180, RZ ;  /* 0x0000018006097810 */ /* 0x040fe20007fbe0ff */
[----:B------:R-:W-:Y:S01]  /*4cd0*/  IMAD.MOV.U32 R175, RZ, RZ, R170 ;  /* 0x000000ffffaf7224 */ /* 0x000fe200078e00aa */
[----:B------:R-:W-:Y:S02]  /*4ce0*/  IADD3 R10, P1, PT, R6, 0x200, RZ ;  /* 0x00000200060a7810 */ /* 0x000fe40007f3e0ff */
[----:B------:R-:W-:Y:S01]  /*4cf0*/  R2UR UR16, R8 ;  /* 0x00000000081072ca */ /* 0x000fe200000e0000 */
[--C-:B------:R-:W-:Y:S01]  /*4d00*/  IMAD.X R8, RZ, RZ, R5.reuse, P5 ;  /* 0x000000ffff087224 */ /* 0x100fe200028e0605 */
[----:B------:R-:W-:Y:S01]  /*4d10*/  R2UR UR18, R9 ;  /* 0x00000000091272ca */ /* 0x000fe200000e0000 */
[--C-:B------:R-:W-:Y:S01]  /*4d20*/  IMAD.X R9, RZ, RZ, R5.reuse, P1 ;  /* 0x000000ffff097224 */ /* 0x100fe200008e0605 */
[C---:B------:R-:W-:Y:S01]  /*4d30*/  IADD3 R11, P5, PT, R6.reuse, 0x280, RZ ;  /* 0x00000280060b7810 */ /* 0x040fe20007fbe0ff */
[----:B------:R-:W-:Y:S01]  /*4d40*/  UIADD3.64 UR76, UPT, UPT, UR12, 0x2, URZ ;  /* 0x000000020c4c7897 */ /* 0x000fe2000fffe0ff */
[----:B------:R-:W-:Y:S01]  /*4d50*/  IADD3 R12, P1, PT, R6, 0x300, RZ ;  /* 0x00000300060c7810 */ /* 0x000fe20007f3e0ff */
[----:B------:R-:W-:Y:S01]  /*4d60*/  UIADD3.64 UR48, UPT, UPT, UR12, 0xfe, URZ ;  /* 0x000000fe0c307897 */ /* 0x000fe2000fffe0ff */
        /* <DEDUP_REMOVED lines=10> */
[C---:B------:R-:W-:Y:S01]  /*4e10*/  IADD3 R16, P5, PT, R6.reuse, 0x480, RZ ;  /* 0x0000048006107810 */ /* 0x040fe20007fbe0ff */
[--C-:B------:R-:W-:Y:S01]  /*4e20*/  IMAD.X R15, RZ, RZ, R5.reuse, P1 ;  /* 0x000000ffff0f7224 */ /* 0x100fe200008e0605 */
[----:B------:R-:W-:Y:S01]  /*4e30*/  IADD3 R17, P1, PT, R6, 0x500, RZ ;  /* 0x0000050006117810 */ /* 0x000fe20007f3e0ff */
[----:B------:R-:W-:Y:S01]  /*4e40*/  UIADD3.64 UR54, UPT, UPT, UR12, 0x104, URZ ;  /* 0x000001040c367897 */ /* 0x000fe2000fffe0ff */
[----:B------:R-:W-:Y:S01]  /*4e50*/  R2UR UR26, R13 ;  /* 0x000000000d1a72ca */ /* 0x000fe200000e0000 */
[----:B------:R-:W-:Y:S01]  /*4e60*/  UIADD3.64 UR56, UPT, UPT, UR12, 0x1fe, URZ ;  /* 0x000001fe0c387897 */ /* 0x000fe2000fffe0ff */
[----:B------:R-:W-:Y:S01]  /*4e70*/  R2UR UR28, R14 ;  /* 0x000000000e1c72ca */ /* 0x000fe200000e0000 */
[--C-:B------:R-:W-:Y:S01]  /*4e80*/  IMAD.X R14, RZ, RZ, R5.reuse, P1 ;  /* 0x000000ffff0e7224 */ /* 0x100fe200008e0605 */
[----:B------:R-:W-:Y:S01]  /*4e90*/  R2UR UR30, R16 ;  /* 0x00000000101e72ca */ /* 0x000fe200000e0000 */
[----:B------:R-:W-:Y:S01]  /*4ea0*/  UIADD3.64 UR58, UPT, UPT, UR12, 0x200, URZ ;  /* 0x000002000c3a7897 */ /* 0x000fe2000fffe0ff */
[----:B------:R-:W-:Y:S01]  /*4eb0*/  IADD3.X R13, PT, PT, R5, RZ, RZ, P5, !PT ;  /* 0x000000ff050d7210 */ /* 0x000fe20002ffe4ff */
[----:B------:R-:W-:Y:S01]  /*4ec0*/  UIADD3.64 UR60, UPT, UPT, UR12, 0x202, URZ ;  /* 0x000002020c3c7897 */ /* 0x000fe2000fffe0ff */
[C---:B------:R-:W-:Y:S01]  /*4ed0*/  IADD3 R16, P5, PT, R6.reuse, 0x580, RZ ;  /* 0x0000058006107810 */ /* 0x040fe20007fbe0ff */
[----:B------:R-:W-:Y:S01]  /*4ee0*/  UIADD3.64 UR62, UPT, UPT, UR12, 0x204, URZ ;  /* 0x000002040c3e7897 */ /* 0x000fe2000fffe0ff */
[C---:B------:R-:W-:Y:S01]  /*4ef0*/  IADD3 R18, P1, PT, R6.reuse, 0x600, RZ ;  /* 0x0000060006127810 */ /* 0x040fe20007f3e0ff */
[----:B------:R-:W-:Y:S01]  /*4f00*/  UIADD3.64 UR64, UPT, UPT, UR12, 0x2fe, URZ ;  /* 0x000002fe0c407897 */ /* 0x000fe2000fffe0ff */
[----:B------:R-:W-:Y:S01]  /*4f10*/  R2UR UR32, R17 ;  /* 0x00000000112072ca */ /* 0x000fe200000e0000 */
[--C-:B------:R-:W-:Y:S01]  /*4f20*/  IMAD.X R17, RZ, RZ, R5.reuse, P5 ;  /* 0x000000ffff117224 */ /* 0x100fe200028e0605 */
[C---:B------:R-:W-:Y:S01]  /*4f30*/  R2UR UR34, R6.reuse ;  /* 0x00000000062272ca */ /* 0x040fe200000e0000 */
        /* <DEDUP_REMOVED lines=8> */
[----:B------:R-:W-:Y:S01]  /*4fc0*/  IMAD.X R5, RZ, RZ, R5, P1 ;  /* 0x000000ffff057224 */ /* 0x000fe200008e0605 */
[----:B------:R-:W-:Y:S01]  /*4fd0*/  R2UR UR44, R230 ;  /* 0x00000000e62c72ca */ /* 0x000fe200000e0000 */
[----:B------:R-:W-:Y:S01]  /*4fe0*/  UIADD3.64 UR70, UPT, UPT, UR12, 0x304, URZ ;  /* 0x000003040c467897 */ /* 0x000fe2000fffe0ff */
[----:B------:R-:W-:-:S02]  /*4ff0*/  R2UR UR45, R231 ;  /* 0x00000000e72d72ca */ /* 0x000fc400000e0000 */
[----:B------:R-:W-:Y:S02]  /*5000*/  R2UR UR36, R16 ;  /* 0x00000000102472ca */ /* 0x000fe400000e0000 */
[----:B------:R-:W-:Y:S02]  /*5010*/  R2UR UR38, R18 ;  /* 0x00000000122672ca */ /* 0x000fe400000e0000 */
[----:B------:R-:W-:Y:S02]  /*5020*/  R2UR UR40, R20 ;  /* 0x00000000142872ca */ /* 0x000fe400000e0000 */
[----:B------:R-:W-:Y:S02]  /*5030*/  R2UR UR42, R6 ;  /* 0x00000000062a72ca */ /* 0x000fe400000e0000 */
[----:B------:R-:W-:Y:S02]  /*5040*/  R2UR UR17, R7 ;  /* 0x00000000071172ca */ /* 0x000fe400000e0000 */
[----:B------:R-:W-:Y:S01]  /*5050*/  R2UR UR19, R8 ;  /* 0x00000000081372ca */ /* 0x000fe200000e0000 */
[----:B------:R-:W-:Y:S01]  /*5060*/  UIADD3.64 UR44, UPT, UPT, UR44, -UR46, URZ ;  /* 0x8000002e2c2c7297 */ /* 0x000fe2000fffe0ff */
        /* <DEDUP_REMOVED lines=8> */
[----:B------:R-:W-:-:S02]  /*50f0*/  R2UR UR41, R4 ;  /* 0x00000000042972ca */ /* 0x000fc400000e0000 */
[----:B------:R-:W-:Y:S02]  /*5100*/  R2UR UR43, R5 ;  /* 0x00000000052b72ca */ /* 0x000fe400000e0000 */
[----:B------:R-:W-:Y:S01]  /*5110*/  R2UR UR31, R13 ;  /* 0x000000000d1f72ca */ /* 0x000fe200000e0000 */
[----:B------:R-:W-:Y:S01]  /*5120*/  HFMA2 R13, -RZ, RZ, 0, 0 ;  /* 0x00000000ff0d7431 */ /* 0x000fe200000001ff */
[----:B------:R-:W-:Y:S01]  /*5130*/  R2UR UR27, R12 ;  /* 0x000000000c1b72ca */ /* 0x000fe200000e0000 */
[----:B------:R-:W-:-:S14]  /*5140*/  IMAD.MOV.U32 R12, RZ, RZ, R87 ;  /* 0x000000ffff0c7224 */ /* 0x000fdc00078e0057 */
.L_x_17:
[----:B------:R-:W-:-:S04]  /*5150*/  IMAD.WIDE R6, R173, 0x2, R88 ;  /* 0x00000002ad067825 */ /* 0x000fc800078e0258 */
[C---:B------:R-:W-:Y:S01]  /*5160*/  IMAD.WIDE R8, R173.reuse, 0x2, R220 ;  /* 0x00000002ad087825 */ /* 0x040fe200078e02dc */
[----:B0-----:R0:W2:Y:S03]  /*5170*/  LDG.E.U16 R18, desc[UR10][R6.64] ;  /* 0x0000000a06127981 */ /* 0x0010a6000c1e1500 */
[C---:B------:R-:W-:Y:S01]  /*5180*/  IMAD.WIDE R10, R173.reuse, 0x2, R96 ;  /* 0x00000002ad0a7825 */ /* 0x040fe200078e0260 */
[----:B------:R1:W3:Y:S03]  /*5190*/  LDG.E.U16 R23, desc[UR10][R8.64] ;  /* 0x0000000a08177981 */ /* 0x0002e6000c1e1500 */
[C---:B------:R-:W-:Y:S01]  /*51a0*/  IMAD.WIDE R14, R173.reuse, 0x2, R206 ;  /* 0x00000002ad0e7825 */ /* 0x040fe200078e02ce */
[----:B------:R4:W5:Y:S03]  /*51b0*/  LDG.E.U16 R22, desc[UR10][R10.64] ;  /* 0x0000000a0a167981 */ /* 0x000966000c1e1500 */
[C---:B------:R-:W-:Y:S01]  /*51c0*/  IMAD.WIDE R20, R173.reuse, 0x2, R190 ;  /* 0x00000002ad147825 */ /* 0x040fe200078e02be */
[----:B------:R-:W3:Y:S03]  /*51d0*/  LDG.E.U16 R43, desc[UR10][R14.64] ;  /* 0x0000000a0e2b7981 */ /* 0x000ee6000c1e1500 */
[C---:B------:R-:W-:Y:S01]  /*51e0*/  IMAD.WIDE R4, R173.reuse, 0x2, R94 ;  /* 0x00000002ad047825 */ /* 0x040fe200078e025e */
[----:B------:R1:W3:Y:S03]  /*51f0*/  LDG.E.U16 R47, desc[UR10][R20.64] ;  /* 0x0000000a142f7981 */ /* 0x0002e6000c1e1500 */
[C---:B0-----:R-:W-:Y:S01]  /*5200*/  IMAD.WIDE R6, R173.reuse, 0x2, R92 ;  /* 0x00000002ad067825 */ /* 0x041fe200078e025c */
[----:B------:R-:W3:Y:S03]  /*5210*/  LDG.E.U16 R19, desc[UR10][R4.64] ;  /* 0x0000000a04137981 */ /* 0x000ee6000c1e1500 */
[----:B------:R-:W-:Y:S01]  /*5220*/  IMAD.WIDE R16, R173, 0x2, R218 ;  /* 0x00000002ad107825 */ /* 0x000fe200078e02da */
[----:B------:R-:W3:Y:S03]  /*5230*/  LDG.E.U16 R40, desc[UR10][R6.64] ;  /* 0x0000000a06287981 */ /* 0x000ee6000c1e1500 */
[----:B-1----:R-:W-:Y:S01]  /*5240*/  IMAD.MOV.U32 R8, RZ, RZ, R98 ;  /* 0x000000ffff087224 */ /* 0x002fe200078e0062 */
[----:B------:R0:W3:Y:S01]  /*5250*/  LDG.E.U16 R44, desc[UR10][R16.64] ;  /* 0x0000000a102c7981 */ /* 0x0000e2000c1e1500 */
[----:B------:R-:W-:-:S02]  /*5260*/  IMAD.MOV.U32 R9, RZ, RZ, R99 ;  /* 0x000000ffff097224 */ /* 0x000fc400078e0063 */
[----:B------:R-:W-:-:S04]  /*5270*/  IMAD.WIDE R28, R173, 0x2, R192 ;  /* 0x00000002ad1c7825 */ /* 0x000fc800078e02c0 */
[C---:B------:R-:W-:Y:S02]  /*5280*/  IMAD.WIDE R24, R173.reuse, 0x2, R204 ;  /* 0x00000002ad187825 */ /* 0x040fe400078e02cc */
[----:B------:R-:W3:Y:S02]  /*5290*/  LDG.E.U16 R28, desc[UR10][R28.64] ;  /* 0x0000000a1c1c7981 */ /* 0x000ee4000c1e1500 */
[C---:B------:R-:W-:Y:S02]  /*52a0*/  IMAD.WIDE R30, R173.reuse, 0x2, R188 ;  /* 0x00000002ad1e7825 */ /* 0x040fe400078e02bc */
[----:B------:R-:W3:Y:S02]  /*52b0*/  LDG.E.U16 R48, desc[UR10][R24.64] ;  /* 0x0000000a18307981 */ /* 0x000ee4000c1e1500 */
[C---:B----4-:R-:W-:Y:S02]  /*52c0*/  IMAD.WIDE R10, R173.reuse, 0x2, R228 ;  /* 0x00000002ad0a7825 */ /* 0x050fe400078e02e4 */
[----:B------:R1:W4:Y:S02]  /*52d0*/  LDG.E.U16 R50, desc[UR10][R30.64] ;  /* 0x0000000a1e327981 */ /* 0x000324000c1e1500 */
[----:B------:R-:W-:-:S02]  /*52e0*/  IMAD.WIDE R20, R173, 0x2, R216 ;  /* 0x00000002ad147825 */ /* 0x000fc400078e02d8 */
[----:B------:R-:W4:Y:S02]  /*52f0*/  LDG.E.U16 R29, desc[UR10][R10.64] ;  /* 0x0000000a0a1d7981 */ /* 0x000f24000c1e1500 */
[C---:B------:R-:W-:Y:S02]  /*5300*/  IMAD.WIDE R26, R173.reuse, 0x2, R202 ;  /* 0x00000002ad1a7825 */ /* 0x040fe400078e02ca */
[----:B------:R-:W4:Y:S02]  /*5310*/  LDG.E.U16 R39, desc[UR10][R20.64] ;  /* 0x0000000a14277981 */ /* 0x000f24000c1e1500 */
[C---:B------:R-:W-:Y:S02]  /*5320*/  IMAD.WIDE R34, R173.reuse, 0x2, R186 ;  /* 0x00000002ad227825 */ /* 0x040fe400078e02ba */
[----:B------:R0:W4:Y:S02]  /*5330*/  LDG.E.U16 R45, desc[UR10][R26.64] ;  /* 0x0000000a1a2d7981 */ /* 0x000124000c1e1500 */
[----:B------:R-:W-:-:S02]  /*5340*/  IMAD.WIDE R14, R173, 0x2, R90 ;  /* 0x00000002ad0e7825 */ /* 0x000fc400078e025a */
[----:B------:R-:W4:Y:S02]  /*5350*/  LDG.E.U16 R49, desc[UR10][R34.64] ;  /* 0x0000000a22317981 */ /* 0x000f24000c1e1500 */
[C---:B------:R-:W-:Y:S02]  /*5360*/  IMAD.WIDE R8, R173.reuse, 0x2, R8 ;  /* 0x00000002ad087825 */ /* 0x040fe400078e0208 */
[----:B------:R1:W4:Y:S02]  /*5370*/  LDG.E.U16 R42, desc[UR10][R14.64] ;  /* 0x0000000a0e2a7981 */ /* 0x000324000c1e1500 */
[C---:B0-----:R-:W-:Y:S02]  /*5380*/  IMAD.WIDE R16, R173.reuse, 0x2, R214 ;  /* 0x00000002ad107825 */ /* 0x041fe400078e02d6 */
[----:B------:R-:W4:Y:S02]  /*5390*/  LDG.E.U16 R38, desc[UR10][R8.64] ;  /* 0x0000000a08267981 */ /* 0x000f24000c1e1500 */
[----:B------:R-:W-:-:S02]  /*53a0*/  IMAD.WIDE R6, R173, 0x2, R226 ;  /* 0x00000002ad067825 */ /* 0x000fc400078e02e2 */
[----:B------:R0:W4:Y:S02]  /*53b0*/  LDG.E.U16 R46, desc[UR10][R16.64] ;  /* 0x0000000a102e7981 */ /* 0x000124000c1e1500 */
[C---:B------:R-:W-:Y:S02]  /*53c0*/  IMAD.WIDE R4, R173.reuse, 0x2, R212 ;  /* 0x00000002ad047825 */ /* 0x040fe400078e02d4 */
[----:B------:R-:W4:Y:S02]  /*53d0*/  LDG.E.U16 R35, desc[UR10][R6.64] ;  /* 0x0000000a06237981 */ /* 0x000f24000c1e1500 */
[C---:B------:R-:W-:Y:S02]  /*53e0*/  IMAD.WIDE R32, R173.reuse, 0x2, R200 ;  /* 0x00000002ad207825 */ /* 0x040fe400078e02c8 */
[----:B------:R0:W4:Y:S02]  /*53f0*/  LDG.E.U16 R41, desc[UR10][R4.64] ;  /* 0x0000000a04297981 */ /* 0x000124000c1e1500 */
[----:B------:R-:W-:-:S02]  /*5400*/  IMAD.WIDE R36, R173, 0x2, R182 ;  /* 0x00000002ad247825 */ /* 0x000fc400078e02b6 */
[----:B------:R-:W4:Y:S02]  /*5410*/  LDG.E.U16 R32, desc[UR10][R32.64] ;  /* 0x0000000a20207981 */ /* 0x000f24000c1e1500 */
[C---:B-1----:R-:W-:Y:S02]  /*5420*/  IMAD.WIDE R30, R173.reuse, 0x2, R198 ;  /* 0x00000002ad1e7825 */ /* 0x042fe400078e02c6 */
[----:B------:R-:W4:Y:S02]  /*5430*/  LDG.E.U16 R36, desc[UR10][R36.64] ;  /* 0x0000000a24247981 */ /* 0x000f24000c1e1500 */
[C---:B------:R-:W-:Y:S02]  /*5440*/  IMAD.WIDE R24, R173.reuse, 0x2, R180 ;  /* 0x00000002ad187825 */ /* 0x040fe400078e02b4 */
[----:B------:R-:W4:Y:S02]  /*5450*/  LDG.E.U16 R31, desc[UR10][R30.64] ;  /* 0x0000000a1e1f7981 */ /* 0x000f24000c1e1500 */
[----:B------:R-:W-:-:S02]  /*5460*/  IMAD.WIDE R26, R173, 0x2, R224 ;  /* 0x00000002ad1a7825 */ /* 0x000fc400078e02e0 */
[----:B------:R-:W4:Y:S02]  /*5470*/  LDG.E.U16 R25, desc[UR10][R24.64] ;  /* 0x0000000a18197981 */ /* 0x000f24000c1e1500 */
[C---:B------:R-:W-:Y:S02]  /*5480*/  IMAD.WIDE R20, R173.reuse, 0x2, R210 ;  /* 0x00000002ad147825 */ /* 0x040fe400078e02d2 */
[----:B------:R-:W4:Y:S02]  /*5490*/  LDG.E.U16 R26, desc[UR10][R26.64] ;  /* 0x0000000a1a1a7981 */ /* 0x000f24000c1e1500 */
[C---:B------:R-:W-:Y:S02]  /*54a0*/  IMAD.WIDE R10, R173.reuse, 0x2, R196 ;  /* 0x00000002ad0a7825 */ /* 0x040fe400078e02c4 */
[----:B------:R-:W4:Y:S02]  /*54b0*/  LDG.E.U16 R20, desc[UR10][R20.64] ;  /* 0x0000000a14147981 */ /* 0x000f24000c1e1500 */
[----:B------:R-:W-:-:S02]  /*54c0*/  IMAD.WIDE R14, R173, 0x2, R178 ;  /* 0x00000002ad0e7825 */ /* 0x000fc400078e02b2 */
[----:B------:R-:W4:Y:S02]  /*54d0*/  LDG.E.U16 R10, desc[UR10][R10.64] ;  /* 0x0000000a0a0a7981 */ /* 0x000f24000c1e1500 */
[C---:B0-----:R-:W-:Y:S02]  /*54e0*/  IMAD.WIDE R16, R173.reuse, 0x2, R222 ;  /* 0x00000002ad107825 */ /* 0x041fe400078e02de */
[----:B------:R-:W4:Y:S02]  /*54f0*/  LDG.E.U16 R14, desc[UR10][R14.64] ;  /* 0x0000000a0e0e7981 */ /* 0x000f24000c1e1500 */
[C---:B------:R-:W-:Y:S02]  /*5500*/  IMAD.WIDE R8, R173.reuse, 0x2, R208 ;  /* 0x00000002ad087825 */ /* 0x040fe400078e02d0 */
[----:B------:R-:W4:Y:S02]  /*5510*/  LDG.E.U16 R17, desc[UR10][R16.64] ;  /* 0x0000000a10117981 */ /* 0x000f24000c1e1500 */
[----:B------:R-:W-:-:S02]  /*5520*/  IMAD.WIDE R4, R173, 0x2, R194 ;  /* 0x00000002ad047825 */ /* 0x000fc400078e02c2 */
[----:B------:R-:W4:Y:S02]  /*5530*/  LDG.E.U16 R9, desc[UR10][R8.64] ;  /* 0x0000000a08097981 */ /* 0x000f24000c1e1500 */
[----:B------:R-:W-:Y:S02]  /*5540*/  IMAD.WIDE R6, R173, 0x2, R176 ;  /* 0x00000002ad067825 */ /* 0x000fe400078e02b0 */
[----:B------:R-:W4:Y:S04]  /*5550*/  LDG.E.U16 R5, desc[UR10][R4.64] ;  /* 0x0000000a04057981 */ /* 0x000f28000c1e1500 */
[----:B------:R-:W4:Y:S01]  /*5560*/  LDG.E.U16 R7, desc[UR10][R6.64] ;  /* 0x0000000a06077981 */ /* 0x000f22000c1e1500 */
[----:B------:R-:W-:Y:S02]  /*5570*/  UMOV UR72, 0x1 ;  /* 0x0000000100487882 */ /* 0x000fe40000000000 */
[----:B------:R-:W-:-:S04]  /*5580*/  @!UP0 UIADD3 UR72, UPT, UPT, -UR72, 0x100000, URZ ;  /* 0x0010000048488890 */ /* 0x000fc8000fffe1ff */
[----:B------:R-:W-:Y:S02]  /*5590*/  @!UP0 USHF.L.U32 UR73, UR72, 0xb, URZ ;  /* 0x0000000b48498899 */ /* 0x000fe400080006ff */
[----:B------:R-:W-:Y:S01]  /*55a0*/  @!UP0 USHF.L.U32 UR72, UR72, 0x1, URZ ;  /* 0x0000000148488899 */ /* 0x000fe200080006ff */
[----:B------:R-:W-:Y:S01]  /*55b0*/  VOTEU.ALL UP2, P0 ;  /* 0x0000000000ff7886 */ /* 0x000fe20000040000 */
[----:B--2---:R0:W-:Y:S04]  /*55c0*/  STS.U16 [R81+UR6+0xc400], R18 ;  /* 0x00c4001251007988 */ /* 0x0041e80008000406 */
[----:B-----5:R0:W-:Y:S04]  /*55d0*/  STS.U16 [R81+UR6+0xc800], R22 ;  /* 0x00c8001651007988 */ /* 0x0201e80008000406 */
[----:B---3--:R0:W-:Y:S04]  /*55e0*/  STS.U16 [R81+UR6+0xcc00], R28 ;  /* 0x00cc001c51007988 */ /* 0x0081e80008000406 */
[----:B----4-:R0:W-:Y:S04]  /*55f0*/  STS.U16 [R81+UR6+0xc000], R38 ;  /* 0x00c0002651007988 */ /* 0x0101e80008000406 */
        /* <DEDUP_REMOVED lines=28> */
[----:B------:R1:W-:Y:S06]  /*57c0*/  MEMBAR.ALL.CTA ;  /* 0x0000000000007992 */ /* 0x0003ec0000008000 */
[----:B-1----:R-:W-:Y:S04]  /*57d0*/  FENCE.VIEW.ASYNC.S ;  /* 0x00000000000073c6 */ /* 0x002fe80000000000 */
[----:B------:R-:W1:Y:S02]  /*57e0*/  FENCE.VIEW.ASYNC.S ;  /* 0x00000000000073c6 */ /* 0x000e640000000000 */
[----:B-1----:R0:W1:Y:S02]  /*57f0*/  @!UP2 SYNCS.EXCH.64 URZ, [UR6+0x14010], UR72 ;  /* 0x0140104806ffa5b2 */ /* 0x0020640008000100 */
[----:B-1----:R-:W-:Y:S06]  /*5800*/  BAR.SYNC.DEFER_BLOCKING 0x0 ;  /* 0x0000000000007b1d */ /* 0x002fec0000010000 */
[----:B0-----:R-:W-:Y:S05]  /*5810*/  BRA.U UP1, `(.L_x_13) ;  /* 0x0000000101ac7547 */ /* 0x001fea000b800000 */
[----:B------:R-:W-:Y:S02]  /*5820*/  R2UR UR5, R166 ;  /* 0x00000000a60572ca */ /* 0x000fe400000e0000 */
[----:B------:R-:W-:Y:S02]  /*5830*/  ELECT P1, URZ, PT ;  /* 0x0000000000ff782f */ /* 0x000fe40003820000 */
[----:B------:R-:W-:Y:S01]  /*5840*/  MOV.SPILL R4, UR7 ;  /* 0x0000000700047c02 */ /* 0x000fe20009000f00 */
[----:B------:R-:W-:Y:S01]  /*5850*/  UMOV UR7, 0x4088490 ;  /* 0x0408849000077882 */ /* 0x000fe20000000000 */
[----:B------:R-:W-:Y:S01]  /*5860*/  MOV.SPILL R5, UR6 ;  /* 0x0000000600057c02 */ /* 0x000fe20009000f00 */
[----:B------:R-:W-:-:S06]  /*5870*/  UMOV UR6, 0x0 ;  /* 0x0000000000067882 */ /* 0x000fcc0000000000 */
[----:B------:R-:W-:Y:S01]  /*5880*/  IMAD.U32 R6, RZ, RZ, UR5 ;  /* 0x00000005ff067e24 */ /* 0x000fe2000f8e00ff */
[----:B------:R-:W-:Y:S01]  /*5890*/  R2UR UR5, R165 ;  /* 0x00000000a50572ca */ /* 0x000fe200000e0000 */
[----:B------:R-:W-:Y:S02]  /*58a0*/  @P1 IMAD.MOV.U32 R7, RZ, RZ, 0x40004040 ;  /* 0x40004040ff071424 */ /* 0x000fe400078e00ff */
[----:B------:R-:W-:Y:S01]  /*58b0*/  @P1 IMAD.MOV.U32 R9, RZ, RZ, 0x40004040 ;  /* 0x40004040ff091424 */ /* 0x000fe200078e00ff */
[----:B------:R-:W-:Y:S02]  /*58c0*/  @P1 R2UR UR72, R6 ;  /* 0x00000000064812ca */ /* 0x000fe400000e0000 */
[----:B------:R-:W-:Y:S02]  /*58d0*/  @P1 R2UR UR73, R7 ;  /* 0x00000000074912ca */ /* 0x000fe400000e0000 */
[----:B------:R-:W-:-:S05]  /*58e0*/  @P1 R2UR UR75, R9 ;  /* 0x00000000094b12ca */ /* 0x000fca00000e0000 */
[----:B------:R-:W-:-:S04]  /*58f0*/  MOV R8, UR5 ;  /* 0x0000000500087c02 */ /* 0x000fc80008000f00 */
[----:B------:R-:W-:-:S13]  /*5900*/  @P1 R2UR UR74, R8 ;  /* 0x00000000084a12ca */ /* 0x000fda00000e0000 */
[----:B------:R0:W-:Y:S02]  /*5910*/  UTCHMMA gdesc[UR72], gdesc[UR74], tmem[UR9], tmem[UR6], idesc[UR7], !UPT ;  /* 0x00ff064a480075ea */ /* 0x0001e4000f800009 */
[----:B0-----:R-:W-:Y:S01]  /*5920*/  R2UR.FILL UR7, R4 ;  /* 0x00000000040772ca */ /* 0x001fe200004e0000 */
[----:B------:R-:W-:Y:S01]  /*5930*/  VIADD R4, R69, 0x14010 ;  /* 0x0001401045047836 */ /* 0x000fe20000000000 */
[----:B------:R-:W-:Y:S01]  /*5940*/  R2UR.FILL UR6, R5 ;  /* 0x00000000050672ca */ /* 0x000fe200004e0000 */
[----:B------:R-:W-:Y:S01]  /*5950*/  IMAD.MOV.U32 R5, RZ, RZ, RZ ;  /* 0x000000ffff057224 */ /* 0x000fe200078e00ff */
[----:B------:R-:W-:Y:S01]  /*5960*/  UMOV UR72, 0x0 ;  /* 0x0000000000487882 */ /* 0x000fe20000000000 */
[----:B------:R-:W-:Y:S01]  /*5970*/  UMOV UR73, 0x4088490 ;  /* 0x0408849000497882 */ /* 0x000fe20000000000 */
[----:B------:R-:W-:Y:S01]  /*5980*/  UMOV UR74, 0x0 ;  /* 0x00000000004a7882 */ /* 0x000fe20000000000 */
[----:B------:R-:W-:Y:S01]  /*5990*/  UMOV UR75, 0x4088490 ;  /* 0x04088490004b7882 */ /* 0x000fe20000000000 */
[----:B------:R-:W-:Y:S01]  /*59a0*/  @P1 MOV R4, R4 ;  /* 0x0000000400041202 */ /* 0x000fe20000000f00 */
[----:B------:R0:W-:Y:S01]  /*59b0*/  UTCHMMA gdesc[UR34], gdesc[UR12], tmem[UR9], tmem[UR72], idesc[UR73], UPT ;  /* 0x00ff480c220075ea */ /* 0x0001e2000b800009 */
[----:B------:R0:W-:Y:S01]  /*59c0*/  UTCHMMA gdesc[UR14], gdesc[UR76], tmem[UR9], tmem[UR74], idesc[UR75], UPT ;  /* 0x00ff4a4c0e0075ea */ /* 0x0001e2000b800009 */
[----:B------:R0:W-:Y:S01]  /*59d0*/  UTCHMMA gdesc[UR16], gdesc[UR46], tmem[UR9], tmem[UR72], idesc[UR73], UPT ;  /* 0x00ff482e100075ea */ /* 0x0001e2000b800009 */
[----:B------:R-:W-:Y:S01]  /*59e0*/  @P1 R2UR UR5, R4 ;  /* 0x00000000040512ca */ /* 0x000fe200000e0000 */
[----:B------:R0:W-:Y:S01]  /*59f0*/  UTCHMMA gdesc[UR18], gdesc[UR48], tmem[UR9], tmem[UR74], idesc[UR75], UPT ;  /* 0x00ff4a30120075ea */ /* 0x0001e2000b800009 */
        /* <DEDUP_REMOVED lines=11> */
[----:B------:R0:W-:Y:S01]  /*5ab0*/  UTCBAR [UR5], URZ ;  /* 0x000000ff050073e9 */ /* 0x0001e200080000ff */
[----:B------:R-:W-:Y:S01]  /*5ac0*/  NOP ;  /* 0x0000000000007918 */ /* 0x000fe20000000000 */
.L_x_13:
[----:B------:R-:W1:Y:S02]  /*5ad0*/  SYNCS.PHASECHK.TRANS64.TRYWAIT P1, [UR6+0x14010], RZ ;  /* 0x014010ffff0075a7 */ /* 0x000e640008021106 */
[----:B-1----:R-:W-:Y:S05]  /*5ae0*/  @!P1 BRA `(.L_x_14) ;  /* 0x0000003c00149947 */ /* 0x002fea0003800000 */
.L_x_23:
[----:B0-----:R-:W-:Y:S01]  /*5af0*/  R2UR UR5, R83 ;  /* 0x00000000530572ca */ /* 0x001fe200000e0000 */
[----:B------:R-:W-:Y:S01]  /*5b00*/  BAR.SYNC.DEFER_BLOCKING 0x0 ;  /* 0x0000000000007b1d */ /* 0x000fe20000010000 */
[----:B------:R-:W-:-:S11]  /*5b10*/  IMAD.U32 R13, R13, -0x80000000, RZ ;  /* 0x800000000d0d7824 */ /* 0x000fd600078e00ff */
[----:B------:R-:W-:Y:S01]  /*5b20*/  LDTM.16dp32bit_t0_t15.x8 R4, tmem[UR5] ;  /* 0x00000005000479ee */ /* 0x000fe20008980000 */
[----:B------:R-:W0:Y:S01]  /*5b30*/  LDTM.16dp32bit_t16_t31.x8 R4, tmem[UR5+0x8] ;  /* 0x00000805000479ee */ /* 0x000e2200089a0000 */
[----:B------:R-:W0:Y:S01]  /*5b40*/  LDCU UR5, c[0x0][0x3a8] ;  /* 0x00007500ff0577ac */ /* 0x000e220008000800 */
[----:B------:R-:W1:Y:S01]  /*5b50*/  @!P0 SYNCS.CCTL.IV [UR6+0x14010] ;  /* 0x01401000ff0089b1 */ /* 0x000e620008000006 */
[----:B------:R-:W-:Y:S01]  /*5b60*/  NOP ;  /* 0x0000000000007918 */ /* 0x000fe20000000000 */
[----:B0-----:R-:W-:Y:S01]  /*5b70*/  FMUL R14, R4, UR5 ;  /* 0x00000005040e7c20 */ /* 0x001fe20008400000 */
[----:B------:R-:W-:Y:S01]  /*5b80*/  FMUL R15, R5, UR5 ;  /* 0x00000005050f7c20 */ /* 0x000fe20008400000 */
[----:B------:R-:W-:Y:S01]  /*5b90*/  FMUL R16, R6, UR5 ;  /* 0x0000000506107c20 */ /* 0x000fe20008400000 */
[----:B------:R-:W-:Y:S01]  /*5ba0*/  FMUL R17, R7, UR5 ;  /* 0x0000000507117c20 */ /* 0x000fe20008400000 */
[----:B------:R-:W-:-:S03]  /*5bb0*/  FMUL R18, R8, UR5 ;  /* 0x0000000508127c20 */ /* 0x000fc60008400000 */
[----:B------:R-:W-:Y:S01]  /*5bc0*/  FMNMX3 R16, R14, R15, R16, !PT ;  /* 0x0000000f0e107276 */ /* 0x000fe20007800010 */
[----:B------:R-:W-:Y:S01]  /*5bd0*/  FMUL R14, R9, UR5 ;  /* 0x00000005090e7c20 */ /* 0x000fe20008400000 */
[----:B------:R-:W-:Y:S02]  /*5be0*/  FMUL R15, R10, UR5 ;  /* 0x000000050a0f7c20 */ /* 0x000fe40008400000 */
[----:B------:R-:W-:Y:S01]  /*5bf0*/  FMNMX3 R17, R16, R17, R18, !PT ;  /* 0x0000001110117276 */ /* 0x000fe20007800012 */
[----:B------:R-:W-:-:S03]  /*5c00*/  FMUL R16, R11, UR5 ;  /* 0x000000050b107c20 */ /* 0x000fc60008400000 */
[----:B------:R-:W-:-:S04]  /*5c10*/  FMNMX3 R15, R17, R14, R15, !PT ;  /* 0x0000000e110f7276 */ /* 0x000fc8000780000f */
[----:B------:R-:W-:-:S05]  /*5c20*/  FMNMX R15, R16, R15, !PT ;  /* 0x0000000f100f7209 */ /* 0x000fca0007800000 */
[----:B------:R-:W0:Y:S02]  /*5c30*/  SHFL.BFLY PT, R14, R15, 0x10, 0x1f ;  /* 0x0e001f000f0e7f89 */ /* 0x000e2400000e0000 */
[----:B0-----:R-:W-:-:S05]  /*5c40*/  FMNMX R17, R15, R14, !PT ;  /* 0x0000000e0f117209 */ /* 0x001fca0007800000 */
[----:B-1----:R-:W-:Y:S01]  /*5c50*/  @!P2 STS [R72+0xc000], R17 ;  /* 0x00c000114800a388 */ /* 0x002fe20000000800 */
[----:B------:R-:W-:Y:S06]  /*5c60*/  BAR.SYNC.DEFER_BLOCKING 0x0 ;  /* 0x0000000000007b1d */ /* 0x000fec0000010000 */
[----:B------:R-:W0:Y:S04]  /*5c70*/  @!P3 LDS R172, [R71+0xc000] ;  /* 0x00c0000047acb984 */ /* 0x000e280000000800 */
[----:B0-----:R-:W0:Y:S02]  /*5c80*/  SHFL.BFLY PT, R19, R172, 0x1, 0x1f ;  /* 0x0c201f00ac137f89 */ /* 0x001e2400000e0000 */
[----:B0-----:R-:W-:-:S05]  /*5c90*/  FMNMX R14, R172, R19, !PT ;  /* 0x00000013ac0e7209 */ /* 0x001fca0007800000 */
[----:B------:R-:W-:Y:S01]  /*5ca0*/  @P4 STS [R71+0xc000], R14 ;  /* 0x00c0000e47004388 */ /* 0x000fe20000000800 */
[----:B------:R-:W-:Y:S06]  /*5cb0*/  BAR.SYNC.DEFER_BLOCKING 0x0 ;  /* 0x0000000000007b1d */ /* 0x000fec0000010000 */
[----:B------:R-:W0:Y:S02]  /*5cc0*/  LDS R87, [R70+0xc000] ;  /* 0x00c0000046577984 */ /* 0x000e240000000800 */
[----:B0-----:R-:W-:-:S05]  /*5cd0*/  FMNMX R87, R87, R12, !PT ;  /* 0x0000000c57577209 */ /* 0x001fca0007800000 */
        /* <DEDUP_REMOVED lines=8> */
[----:B------:R-:W-:Y:S01]  /*5d60*/  MUFU.EX2 R26, R4 ;  /* 0x00000004001a7308 */ /* 0x000fe20000000800 */
[--C-:B------:R-:W-:Y:S01]  /*5d70*/  FFMA R8, R8, UR5, -R87.reuse ;  /* 0x0000000508087c23 */ /* 0x100fe20008000857 */
[--C-:B------:R-:W-:Y:S01]  /*5d80*/  FFMA R9, R9, UR5, -R87.reuse ;  /* 0x0000000509097c23 */ /* 0x100fe20008000857 */
[--C-:B------:R-:W-:Y:S01]  /*5d90*/  FFMA R10, R10, UR5, -R87.reuse ;  /* 0x000000050a0a7c23 */ /* 0x100fe20008000857 */
[----:B------:R-:W-:Y:S01]  /*5da0*/  FFMA R11, R11, UR5, -R87 ;  /* 0x000000050b0b7c23 */ /* 0x000fe20008000857 */
[----:B------:R-:W-:Y:S01]  /*5db0*/  FMUL R8, R8, 1.4426950216293334961 ;  /* 0x3fb8aa3b08087820 */ /* 0x000fe20000400000 */
[----:B------:R-:W-:Y:S01]  /*5dc0*/  FMUL R9, R9, 1.4426950216293334961 ;  /* 0x3fb8aa3b09097820 */ /* 0x000fe20000400000 */
[----:B------:R-:W-:Y:S01]  /*5dd0*/  FMUL R10, R10, 1.4426950216293334961 ;  /* 0x3fb8aa3b0a0a7820 */ /* 0x000fe20000400000 */
        /* <DEDUP_REMOVED lines=20> */
[----:B0-----:R-:W-:-:S05]  /*5f20*/  IMAD.WIDE R6, R175, 0x2, R160 ;  /* 0x00000002af067825 */ /* 0x001fca00078e02a0 */
[----:B------:R-:W0:Y:S04]  /*5f30*/  @!P3 LDS R174, [R71+0xc000] ;  /* 0x00c0000047aeb984 */ /* 0x000e280000000800 */
[----:B0-----:R-:W0:Y:S02]  /*5f40*/  SHFL.BFLY PT, R5, R174, 0x1, 0x1f ;  /* 0x0c201f00ae057f89 */ /* 0x001e2400000e0000 */
[----:B0-----:R-:W-:Y:S01]  /*5f50*/  FADD R8, R174, R5 ;  /* 0x00000005ae087221 */ /* 0x001fe20000000000 */
[----:B------:R-:W-:-:S04]  /*5f60*/  IMAD.WIDE R4, R175, 0x2, R162 ;  /* 0x00000002af047825 */ /* 0x000fc800078e02a2 */
[----:B------:R0:W-:Y:S01]  /*5f70*/  @P4 STS [R71+0xc000], R8 ;  /* 0x00c0000847004388 */ /* 0x0001e20000000800 */
[----:B------:R-:W-:Y:S06]  /*5f80*/  BAR.SYNC.DEFER_BLOCKING 0x0 ;  /* 0x0000000000007b1d */ /* 0x000fec0000010000 */
[----:B------:R0:W1:Y:S01]  /*5f90*/  LDS R185, [R70+0xc000] ;  /* 0x00c0000046b97984 */ /* 0x0000620000000800 */
[----:B------:R-:W2:Y:S02]  /*5fa0*/  SYNCS.PHASECHK.TRANS64.TRYWAIT P1, [UR4], R13 ;  /* 0x0000000dff0075a7 */ /* 0x000ea40008021104 */
[----:B012---:R-:W-:Y:S05]  /*5fb0*/  @!P1 BRA `(.L_x_15) ;  /* 0x0000003400ec9947 */ /* 0x007fea0003800000 */
.L_x_24:
[----:B------:R-:W-:Y:S01]  /*5fc0*/  IMAD.WIDE R8, R175, 0x2, R158 ;  /* 0x00000002af087825 */ /* 0x000fe200078e029e */
[----:B------:R-:W2:Y:S01]  /*5fd0*/  LDG.E.U16 R13, desc[UR10][R4.64] ;  /* 0x0000000a040d7981 */ /* 0x000ea2000c1e1500 */
[----:B------:R-:W-:Y:S02]  /*5fe0*/  R2UR UR4, R85 ;  /* 0x00000000550472ca */ /* 0x000fe400000e0000 */
[C---:B------:R-:W-:Y:S01]  /*5ff0*/  IMAD.WIDE R10, R175.reuse, 0x2, R156 ;  /* 0x00000002af0a7825 */ /* 0x040fe200078e029c */
[----:B------:R0:W3:Y:S03]  /*6000*/  LDG.E.U16 R37, desc[UR10][R8.64] ;  /* 0x0000000a08257981 */ /* 0x0000e6000c1e1500 */
[C---:B------:R-:W-:Y:S01]  /*6010*/  IMAD.WIDE R14, R175.reuse, 0x2, R154 ;  /* 0x00000002af0e7825 */ /* 0x040fe200078e029a */
[----:B------:R1:W4:Y:S03]  /*6020*/  LDG.E.U16 R35, desc[UR10][R6.64] ;  /* 0x0000000a06237981 */ /* 0x000326000c1e1500 */
[C---:B------:R-:W-:Y:S01]  /*6030*/  IMAD.WIDE R18, R175.reuse, 0x2, R152 ;  /* 0x00000002af127825 */ /* 0x040fe200078e0298 */
[----:B------:R5:W4:Y:S03]  /*6040*/  LDG.E.U16 R39, desc[UR10][R10.64] ;  /* 0x0000000a0a277981 */ /* 0x000b26000c1e1500 */
[C---:B------:R-:W-:Y:S01]  /*6050*/  IMAD.WIDE R20, R175.reuse, 0x2, R150 ;  /* 0x00000002af147825 */ /* 0x040fe200078e0296 */
[----:B------:R0:W4:Y:S03]  /*6060*/  LDG.E.U16 R41, desc[UR10][R14.64] ;  /* 0x0000000a0e297981 */ /* 0x000126000c1e1500 */
[C---:B------:R-:W-:Y:S01]  /*6070*/  IMAD.WIDE R22, R175.reuse, 0x2, R148 ;  /* 0x00000002af167825 */ /* 0x040fe200078e0294 */
[----:B------:R-:W4:Y:S03]  /*6080*/  LDG.E.U16 R43, desc[UR10][R18.64] ;  /* 0x0000000a122b7981 */ /* 0x000f26000c1e1500 */
[C---:B------:R-:W-:Y:S01]  /*6090*/  IMAD.WIDE R24, R175.reuse, 0x2, R146 ;  /* 0x00000002af187825 */ /* 0x040fe200078e0292 */
[----:B------:R-:W4:Y:S03]  /*60a0*/  LDG.E.U16 R45, desc[UR10][R20.64] ;  /* 0x0000000a142d7981 */ /* 0x000f26000c1e1500 */
[C---:B------:R-:W-:Y:S01]  /*60b0*/  IMAD.WIDE R16, R175.reuse, 0x2, R140 ;  /* 0x00000002af107825 */ /* 0x040fe200078e028c */
[----:B------:R-:W4:Y:S03]  /*60c0*/  LDG.E.U16 R47, desc[UR10][R22.64] ;  /* 0x0000000a162f7981 */ /* 0x000f26000c1e1500 */
[C---:B0-----:R-:W-:Y:S01]  /*60d0*/  IMAD.WIDE R8, R175.reuse, 0x2, R134 ;  /* 0x00000002af087825 */ /* 0x041fe200078e0286 */
[----:B------:R-:W4:Y:S03]  /*60e0*/  LDG.E.U16 R49, desc[UR10][R24.64] ;  /* 0x0000000a18317981 */ /* 0x000f26000c1e1500 */
[C---:B------:R-:W-:Y:S01]  /*60f0*/  IMAD.WIDE R4, R175.reuse, 0x2, R138 ;  /* 0x00000002af047825 */ /* 0x040fe200078e028a */
[----:B------:R0:W4:Y:S03]  /*6100*/  LDG.E.U16 R55, desc[UR10][R16.64] ;  /* 0x0000000a10377981 */ /* 0x000126000c1e1500 */
[C---:B-1----:R-:W-:Y:S01]  /*6110*/  IMAD.WIDE R6, R175.reuse, 0x2, R136 ;  /* 0x00000002af067825 */ /* 0x042fe200078e0288 */
[----:B------:R1:W4:Y:S03]  /*6120*/  LDG.E.U16 R61, desc[UR10][R8.64] ;  /* 0x0000000a083d7981 */ /* 0x000326000c1e1500 */
[C---:B-----5:R-:W-:Y:S01]  /*6130*/  IMAD.WIDE R10, R175.reuse, 0x2, R132 ;  /* 0x00000002af0a7825 */ /* 0x060fe200078e0284 */
[----:B------:R5:W4:Y:S03]  /*6140*/  LDG.E.U16 R57, desc[UR10][R4.64] ;  /* 0x0000000a04397981 */ /* 0x000b26000c1e1500 */
[C---:B------:R-:W-:Y:S01]  /*6150*/  IMAD.WIDE R14, R175.reuse, 0x2, R130 ;  /* 0x00000002af0e7825 */ /* 0x040fe200078e0282 */
[----:B------:R1:W4:Y:S03]  /*6160*/  LDG.E.U16 R59, desc[UR10][R6.64] ;  /* 0x0000000a063b7981 */ /* 0x000326000c1e1500 */
[C---:B0-----:R-:W-:Y:S01]  /*6170*/  IMAD.WIDE R16, R175.reuse, 0x2, R128 ;  /* 0x00000002af107825 */ /* 0x041fe200078e0280 */
[----:B------:R0:W4:Y:S03]  /*6180*/  LDG.E.U16 R63, desc[UR10][R10.64] ;  /* 0x0000000a0a3f7981 */ /* 0x000126000c1e1500 */
[C---:B------:R-:W-:Y:S01]  /*6190*/  IMAD.WIDE R18, R175.reuse, 0x2, R126 ;  /* 0x00000002af127825 */ /* 0x040fe200078e027e */
        /* <DEDUP_REMOVED lines=11> */
[C---:B-1----:R-:W-:Y:S01]  /*6250*/  IMAD.WIDE R8, R175.reuse, 0x2, R114 ;  /* 0x00000002af087825 */ /* 0x042fe200078e0272 */
[----:B------:R-:W4:Y:S03]  /*6260*/  LDG.E.U16 R51, desc[UR10][R50.64] ;  /* 0x0000000a32337981 */ /* 0x000f26000c1e1500 */
[C---:B-----5:R-:W-:Y:S01]  /*6270*/  IMAD.WIDE R4, R175.reuse, 0x2, R118 ;  /* 0x00000002af047825 */ /* 0x060fe200078e0276 */
[----:B------:R-:W5:Y:S03]  /*6280*/  LDG.E.U16 R53, desc[UR10][R52.64] ;  /* 0x0000000a34357981 */ /* 0x000f66000c1e1500 */
[C---:B------:R-:W-:Y:S01]  /*6290*/  IMAD.WIDE R6, R175.reuse, 0x2, R116 ;  /* 0x00000002af067825 */ /* 0x040fe200078e0274 */
[----:B------:R1:W5:Y:S03]  /*62a0*/  LDG.E.U16 R241, desc[UR10][R4.64] ;  /* 0x0000000a04f17981 */ /* 0x000366000c1e1500 */
[C---:B0-----:R-:W-:Y:S01]  /*62b0*/  IMAD.WIDE R10, R175.reuse, 0x2, R112 ;  /* 0x00000002af0a7825 */ /* 0x041fe200078e0270 */
[----:B------:R0:W5:Y:S03]  /*62c0*/  LDG.E.U16 R243, desc[UR10][R6.64] ;  /* 0x0000000a06f37981 */ /* 0x000166000c1e1500 */
[C---:B------:R-:W-:Y:S01]  /*62d0*/  IMAD.WIDE R14, R175.reuse, 0x2, R110 ;  /* 0x00000002af0e7825 */ /* 0x040fe200078e026e */
[----:B------:R-:W5:Y:S03]  /*62e0*/  LDG.E.U16 R9, desc[UR10][R8.64] ;  /* 0x0000000a08097981 */ /* 0x000f66000c1e1500 */
        /* <DEDUP_REMOVED lines=8> */
[----:B------:R-:W-:Y:S01]  /*6370*/  IMAD.WIDE R24, R175, 0x2, R100 ;  /* 0x00000002af187825 */ /* 0x000fe200078e0264 */
[----:B------:R-:W5:Y:S04]  /*6380*/  LDG.E.U16 R232, desc[UR10][R20.64] ;  /* 0x0000000a14e87981 */ /* 0x000f68000c1e1500 */
[----:B------:R-:W5:Y:S04]  /*6390*/  LDG.E.U16 R234, desc[UR10][R22.64] ;  /* 0x0000000a16ea7981 */ /* 0x000f68000c1e1500 */
[----:B------:R-:W5:Y:S01]  /*63a0*/  LDG.E.U16 R236, desc[UR10][R24.64] ;  /* 0x0000000a18ec7981 */ /* 0x000f62000c1e1500 */
[----:B-1----:R-:W-:-:S02]  /*63b0*/  F2FP.BF16.F32.PACK_AB R4, R27, R26 ;  /* 0x0000001a1b04723e */ /* 0x002fc400000010ff */
[----:B------:R-:W-:Y:S02]  /*63c0*/  F2FP.BF16.F32.PACK_AB R5, R31, R28 ;  /* 0x0000001c1f05723e */ /* 0x000fe400000010ff */
[----:B0-----:R-:W-:Y:S02]  /*63d0*/  F2FP.BF16.F32.PACK_AB R6, R32, R29 ;  /* 0x0000001d2006723e */ /* 0x001fe400000010ff */
[----:B------:R-:W-:Y:S01]  /*63e0*/  F2FP.BF16.F32.PACK_AB R7, R33, R30 ;  /* 0x0000001e2107723e */ /* 0x000fe200000010ff */
[----:B------:R-:W-:-:S03]  /*63f0*/  FADD R184, -R87, R12 ;  /* 0x0000000c57b87221 */ /* 0x000fc60000000100 */
[----:B------:R-:W-:Y:S01]  /*6400*/  STTM.16dp32bit_t0_t15.x4 tmem[UR4], R4 ;  /* 0x00000004000079ed */ /* 0x000fe20008900004 */
[----:B------:R-:W-:Y:S01]  /*6410*/  STTM.16dp32bit_t16_t31.x4 tmem[UR4+0x4], R4 ;  /* 0x00000404000079ed */ /* 0x000fe20008920004 */
[----:B------:R-:W-:-:S06]  /*6420*/  FMUL R184, R184, 1.4426950216293334961 ;  /* 0x3fb8aa3bb8b87820 */ /* 0x000fcc0000400000 */
[----:B------:R-:W0:Y:S01]  /*6430*/  MUFU.EX2 R184, R184 ;  /* 0x000000b800b87308 */ /* 0x000e220000000800 */
[----:B--2---:R-:W-:Y:S04]  /*6440*/  STS.U16 [R82+UR6+0x10000], R13 ;  /* 0x0100000d52007988 */ /* 0x004fe80008000406 */
[----:B---3--:R-:W-:Y:S04]  /*6450*/  STS.U16 [R82+UR6+0x10400], R37 ;  /* 0x0104002552007988 */ /* 0x008fe80008000406 */
[----:B----4-:R-:W-:Y:S04]  /*6460*/  STS.U16 [R82+UR6+0x10200], R35 ;  /* 0x0102002352007988 */ /* 0x010fe80008000406 */
        /* <DEDUP_REMOVED lines=18> */
[----:B-----5:R-:W-:Y:S04]  /*6590*/  STS.U16 [R82+UR6+0x11400], R53 ;  /* 0x0114003552007988 */ /* 0x020fe80008000406 */
[----:B------:R-:W-:Y:S04]  /*65a0*/  STS.U16 [R82+UR6+0x12c00], R241 ;  /* 0x012c00f152007988 */ /* 0x000fe80008000406 */
[----:B------:R-:W-:Y:S04]  /*65b0*/  STS.U16 [R82+UR6+0x12e00], R243 ;  /* 0x012e00f352007988 */ /* 0x000fe80008000406 */
[----:B------:R1:W-:Y:S04]  /*65c0*/  STS.U16 [R82+UR6+0x13000], R9 ;  /* 0x0130000952007988 */ /* 0x0003e80008000406 */
[----:B------:R-:W-:Y:S04]  /*65d0*/  STS.U16 [R82+UR6+0x13200], R245 ;  /* 0x013200f552007988 */ /* 0x000fe80008000406 */
[----:B------:R-:W-:Y:S04]  /*65e0*/  STS.U16 [R82+UR6+0x13400], R247 ;  /* 0x013400f752007988 */ /* 0x000fe80008000406 */
[----:B------:R-:W-:Y:S04]  /*65f0*/  STS.U16 [R82+UR6+0x13600], R249 ;  /* 0x013600f952007988 */ /* 0x000fe80008000406 */
[----:B------:R-:W-:Y:S04]  /*6600*/  STS.U16 [R82+UR6+0x13800], R251 ;  /* 0x013800fb52007988 */ /* 0x000fe80008000406 */
[----:B------:R2:W-:Y:S04]  /*6610*/  STS.U16 [R82+UR6+0x13a00], R232 ;  /* 0x013a00e852007988 */ /* 0x0005e80008000406 */
[----:B------:R3:W-:Y:S04]  /*6620*/  STS.U16 [R82+UR6+0x13c00], R234 ;  /* 0x013c00ea52007988 */ /* 0x0007e80008000406 */
[----:B------:R3:W-:Y:S01]  /*6630*/  STS.U16 [R82+UR6+0x13e00], R236 ;  /* 0x013e00ec52007988 */ /* 0x0007e20008000406 */
[----:B------:R-:W4:Y:S02]  /*6640*/  FENCE.VIEW.ASYNC.T ;  /* 0x00000000000073c6 */ /* 0x000f240000000200 */
[----:B----4-:R-:W-:Y:S06]  /*6650*/  BAR.SYNC.DEFER_BLOCKING 0x0 ;  /* 0x0000000000007b1d */ /* 0x010fec0000010000 */
[----:B-1----:R-:W-:Y:S01]  /*6660*/  LDTM.16dp32bit_t0_t15.x64 R4, tmem[UR8] ;  /* 0x00000008000479ee */ /* 0x002fe20008b00000 */
[----:B------:R-:W0:Y:S01]  /*6670*/  LDTM.16dp32bit_t16_t31.x64 R4, tmem[UR8+0x40] ;  /* 0x00004008000479ee */ /* 0x000e220008b20000 */
[----:B------:R-:W-:Y:S01]  /*6680*/  NOP ;  /* 0x0000000000007918 */ /* 0x000fe20000000000 */
[C---:B0-----:R-:W-:Y:S01]  /*6690*/  FMUL R4, R184.reuse, R4 ;  /* 0x00000004b8047220 */ /* 0x041fe20000400000 */
        /* <DEDUP_REMOVED lines=64> */
[----:B------:R3:W-:Y:S01]  /*6aa0*/  STTM.16dp32bit_t16_t31.x64 tmem[UR8+0x40], R4 ;  /* 0x00004004000079ed */ /* 0x0007e20008b20008 */
[----:B------:R-:W0:Y:S02]  /*6ab0*/  FENCE.VIEW.ASYNC.T ;  /* 0x00000000000073c6 */ /* 0x000e240000000200 */
[----:B0-----:R-:W-:Y:S06]  /*6ac0*/  BAR.SYNC.DEFER_BLOCKING 0x0 ;  /* 0x0000000000007b1d */ /* 0x001fec0000010000 */
[----:B------:R0:W-:Y:S06]  /*6ad0*/  MEMBAR.ALL.CTA ;  /* 0x0000000000007992 */ /* 0x0001ec0000008000 */
[----:B0-----:R-:W0:Y:S01]  /*6ae0*/  FENCE.VIEW.ASYNC.S ;  /* 0x00000000000073c6 */ /* 0x001e220000000000 */
[----:B--2---:R-:W-:-:S05]  /*6af0*/  LEA R232, R168, UR6, 0x3 ;  /* 0x00000006a8e87c11 */ /* 0x004fca000f8e18ff */
[----:B------:R-:W-:-:S05]  /*6b00*/  VIADD R232, R232, 0x14000 ;  /* 0x00014000e8e87836 */ /* 0x000fca0000000000 */
[----:B------:R-:W-:Y:S01]  /*6b10*/  R2UR UR4, R232 ;  /* 0x00000000e80472ca */ /* 0x000fe200000e0000 */
[----:B------:R-:W-:Y:S01]  /*6b20*/  IMAD.MOV.U32 R232, RZ, RZ, R169 ;  /* 0x000000ffffe87224 */ /* 0x000fe200078e00a9 */
[----:B0-----:R-:W-:Y:S06]  /*6b30*/  BAR.SYNC.DEFER_BLOCKING 0x0 ;  /* 0x0000000000007b1d */ /* 0x001fec0000010000 */
[----:B------:R-:W-:Y:S07]  /*6b40*/  BRA.U UP1, `(.L_x_16) ;  /* 0x0000000101407547 */ /* 0x000fee000b800000 */
[----:B------:R-:W-:Y:S02]  /*6b50*/  R2UR UR5, R230 ;  /* 0x00000000e60572ca */ /* 0x000fe400000e0000 */
[----:B------:R-:W-:Y:S01]  /*6b60*/  ELECT P1, URZ, PT ;  /* 0x0000000000ff782f */ /* 0x000fe20003820000 */
[----:B------:R-:W-:Y:S01]  /*6b70*/  UMOV UR74, 0x0 ;  /* 0x00000000004a7882 */ /* 0x000fe20000000000 */
[----:B------:R-:W-:-:S09]  /*6b80*/  UMOV UR75, 0x4400490 ;  /* 0x04400490004b7882 */ /* 0x000fd20000000000 */
[----:B---3--:R-:W-:Y:S02]  /*6b90*/  IMAD.U32 R4, RZ, RZ, UR5 ;  /* 0x00000005ff047e24 */ /* 0x008fe4000f8e00ff */
[----:B------:R-:W-:Y:S02]  /*6ba0*/  @P1 MOV R5, 0x80004020 ;  /* 0x8000402000051802 */ /* 0x000fe40000000f00 */
[----:B------:R-:W-:Y:S02]  /*6bb0*/  R2UR UR5, R86 ;  /* 0x00000000560572ca */ /* 0x000fe400000e0000 */
[----:B------:R-:W-:Y:S02]  /*6bc0*/  @P1 R2UR UR72, R4 ;  /* 0x00000000044812ca */ /* 0x000fe400000e0000 */
[----:B------:R-:W-:-:S13]  /*6bd0*/  @P1 R2UR UR73, R5 ;  /* 0x00000000054912ca */ /* 0x000fda00000e0000 */
[----:B------:R0:W-:Y:S02]  /*6be0*/  UTCHMMA tmem[UR5], gdesc[UR72], tmem[UR7], tmem[UR74], idesc[UR75], UPT ;  /* 0x00ff4a48050079ea */ /* 0x0001e4000b800007 */
[----:B0-----:R-:W-:-:S09]  /*6bf0*/  UIADD3 UR5, UPT, UPT, UR7, 0x108, URZ ;  /* 0x0000010807057890 */ /* 0x001fd2000fffe0ff */
[----:B------:R0:W-:Y:S02]  /*6c00*/  UTCHMMA tmem[UR5], gdesc[UR44], tmem[UR7], tmem[UR74], idesc[UR75], UPT ;  /* 0x00ff4a2c050079ea */ /* 0x0001e4000b800007 */
[----:B0-----:R-:W-:Y:S02]  /*6c10*/  UMOV UR5, URZ ;  /* 0x000000ff00057c82 */ /* 0x001fe40008000000 */
[----:B------:R-:W-:Y:S02]  /*6c20*/  UMOV UR5, UR4 ;  /* 0x0000000400057c82 */ /* 0x000fe40008000000 */
[----:B------:R0:W-:Y:S01]  /*6c30*/  UTCBAR [UR5], URZ ;  /* 0x000000ff050073e9 */ /* 0x0001e200080000ff */
[----:B------:R-:W-:Y:S02]  /*6c40*/  NOP ;  /* 0x0000000000007918 */ /* 0x000fe40000000000 */
.L_x_16:
[----:B------:R-:W-:Y:S02]  /*6c50*/  VIADD R171, R171, 0x20 ;  /* 0x00000020abab7836 */ /* 0x000fe40000000000 */
[----:B------:R-:W-:Y:S01]  /*6c60*/  FFMA R164, R184, R164, R185 ;  /* 0x000000a4b8a47223 */ /* 0x000fe200000000b9 */
[----:B------:R-:W-:Y:S02]  /*6c70*/  VIADD R168, R168, 0x1 ;  /* 0x00000001a8a87836 */ /* 0x000fe40000000000 */
[----:B------:R-:W-:Y:S01]  /*6c80*/  IMAD.IADD R175, R170, 0x1, R175 ;  /* 0x00000001aaaf7824 */ /* 0x000fe200078e02af */
[----:B------:R-:W-:Y:S01]  /*6c90*/  ISETP.GE.AND P5, PT, R171, R84, PT ;  /* 0x00000054ab00720c */ /* 0x000fe20003fa6270 */
[----:B------:R-:W-:Y:S01]  /*6ca0*/  IMAD.IADD R173, R167, 0x1, R173 ;  /* 0x00000001a7ad7824 */ /* 0x000fe200078e02ad */
[----:B------:R-:W-:Y:S01]  /*6cb0*/  ISETP.GT.AND P1, PT, R168, 0x1, PT ;  /* 0x00000001a800780c */ /* 0x000fe20003f24270 */
[----:B---3--:R-:W-:Y:S02]  /*6cc0*/  IMAD.MOV.U32 R13, RZ, RZ, R232 ;  /* 0x000000ffff0d7224 */ /* 0x008fe400078e00e8 */
[----:B------:R-:W-:Y:S01]  /*6cd0*/  IMAD.MOV.U32 R12, RZ, RZ, R87 ;  /* 0x000000ffff0c7224 */ /* 0x000fe200078e0057 */
[----:B------:R-:W-:-:S02]  /*6ce0*/  SEL R169, RZ, 0x1, !P1 ;  /* 0x00000001ffa97807 */ /* 0x000fc40004800000 */
[----:B------:R-:W-:Y:S02]  /*6cf0*/  SEL R168, R168, RZ, !P1 ;  /* 0x000000ffa8a87207 */ /* 0x000fe40004800000 */
[----:B------:R-:W-:-:S03]  /*6d00*/  LOP3.LUT R169, R232, R169, RZ, 0x3c, !PT ;  /* 0x000000a9e8a97212 */ /* 0x000fc600078e3cff */
[----:B------:R-:W-:Y:S05]  /*6d10*/  @!P5 BRA `(.L_x_17) ;  /* 0xffffffe4000cd947 */ /* 0x000fea000383ffff */
.L_x_12:
[----:B0-----:R-:W0:Y:S01]  /*6d20*/  LDCU UR5, c[0x0][0x3f0] ;  /* 0x00007e00ff0577ac */ /* 0x001e220008000800 */
[----:B--2---:R-:W-:Y:S01]  /*6d30*/  IMAD.SHL.U32 R4, R0, 0x100, RZ ;  /* 0x0000010000047824 */ /* 0x004fe200078e00ff */
[----:B------:R-:W-:Y:S01]  /*6d40*/  FSETP.GEU.AND P2, PT, R164, 1.175494350822287508e-38, PT ;  /* 0x00800000a400780b */ /* 0x000fe20003f4e000 */
[----:B------:R-:W-:-:S03]  /*6d50*/  IMAD.SHL.U32 R5, R0, 0x40, RZ ;  /* 0x0000004000057824 */ /* 0x000fc600078e00ff */
[----:B------:R-:W-:Y:S02]  /*6d60*/  LOP3.LUT R4, R4, 0x1000, RZ, 0xc0, !PT ;  /* 0x0000100004047812 */ /* 0x000fe400078ec0ff */
[----:B------:R-:W-:-:S04]  /*6d70*/  LOP3.LUT R5, R5, 0x2000, RZ, 0xc0, !PT ;  /* 0x0000200005057812 */ /* 0x000fc800078ec0ff */
[----:B------:R-:W-:Y:S01]  /*6d80*/  IADD3 R6, PT, PT, R5, UR6, R4 ;  /* 0x0000000605067c10 */ /* 0x000fe2000fffe004 */
[----:B------:R-:W-:Y:S01]  /*6d90*/  FMUL R4, R164, 8388608 ;  /* 0x4b000000a4047820 */ /* 0x000fe20000400000 */
[----:B------:R-:W-:Y:S02]  /*6da0*/  SHF.R.U32.HI R5, RZ, 0x2, R0 ;  /* 0x00000002ff057819 */ /* 0x000fe40000011600 */
[----:B------:R-:W-:Y:S01]  /*6db0*/  LEA R73, R73, R6, 0x4 ;  /* 0x0000000649497211 */ /* 0x000fe200078e20ff */
[----:B0-----:R-:W-:Y:S01]  /*6dc0*/  UISETP.GE.AND UP0, UPT, UR5, 0x1, UPT ;  /* 0x000000010500788c */ /* 0x001fe2000bf06270 */
[----:B------:R-:W-:-:S08]  /*6dd0*/  FSEL R86, R4, R164, !P2 ;  /* 0x000000a404567208 */ /* 0x000fd00005000000 */
[----:B------:R-:W-:Y:S05]  /*6de0*/  BRA.U !UP0, `(.L_x_18) ;  /* 0x00000001080c7547 */ /* 0x000fea000b800000 */
[----:B------:R-:W-:-:S04]  /*6df0*/  IMAD.U32 R232, R232, -0x80000000, RZ ;  /* 0x80000000e8e87824 */ /* 0x000fc800078e00ff */
[----:B------:R-:W0:Y:S02]  /*6e00*/  SYNCS.PHASECHK.TRANS64.TRYWAIT P1, [UR4], R232 ;  /* 0x000000e8ff0075a7 */ /* 0x000e240008021104 */
[----:B0-----:R-:W-:Y:S05]  /*6e10*/  @!P1 BRA `(.L_x_19) ;  /* 0x0000002800609947 */ /* 0x001fea0003800000 */
.L_x_18:
[----:B------:R-:W-:Y:S01]  /*6e20*/  BAR.SYNC.DEFER_BLOCKING 0x0 ;  /* 0x0000000000007b1d */ /* 0x000fe20000010000 */
[----:B------:R-:W-:Y:S01]  /*6e30*/  VIADD R70, R86, 0xc0cafb0d ;  /* 0xc0cafb0d56467836 */ /* 0x000fe20000000000 */
[----:B------:R-:W-:Y:S01]  /*6e40*/  FSETP.GT.AND P1, PT, |R164|, 8.50705917302346158658e+37, PT ;  /* 0x7e800000a400780b */ /* 0x000fe20003f24200 */
[----:B------:R-:W-:Y:S01]  /*6e50*/  IMAD.MOV.U32 R77, RZ, RZ, 0x3dc6b27f ;  /* 0x3dc6b27fff4d7424 */ /* 0x000fe200078e00ff */
[----:B------:R-:W-:Y:S01]  /*6e60*/  LOP3.LUT R69, R5, 0x38, RZ, 0xc0, !PT ;  /* 0x0000003805457812 */ /* 0x000fe200078ec0ff */
[----:B------:R-:W-:Y:S01]  /*6e70*/  IMAD R84, R2, 0x8, R73 ;  /* 0x0000000802547824 */ /* 0x000fe200078e0249 */
[----:B------:R-:W-:Y:S01]  /*6e80*/  LOP3.LUT R71, R70, 0xff800000, RZ, 0xc0, !PT ;  /* 0xff80000046477812 */ /* 0x000fe200078ec0ff */
[----:B------:R-:W-:Y:S01]  /*6e90*/  IMAD.SHL.U32 R70, R0, 0x10, RZ ;  /* 0x0000001000467824 */ /* 0x000fe200078e00ff */
[----:B------:R-:W-:Y:S01]  /*6ea0*/  FSETP.GEU.AND P3, PT, |R164|, 1.175494350822287508e-38, PT ;  /* 0x00800000a400780b */ /* 0x000fe20003f6e200 */
[----:B------:R-:W0:Y:S01]  /*6eb0*/  S2UR UR9, SR_CTAID.Y ;  /* 0x00000000000979c3 */ /* 0x000e220000002600 */
[----:B------:R-:W-:Y:S01]  /*6ec0*/  LOP3.LUT R69, R69, 0x1f, R0, 0xf8, !PT ;  /* 0x0000001f45457812 */ /* 0x000fe200078ef800 */
[----:B------:R-:W-:Y:S01]  /*6ed0*/  IMAD.IADD R72, R86, 0x1, -R71 ;  /* 0x0000000156487824 */ /* 0x000fe200078e0a47 */
[----:B------:R-:W-:Y:S01]  /*6ee0*/  LOP3.LUT R74, R70, 0x30, RZ, 0xc0, !PT ;  /* 0x00000030464a7812 */ /* 0x000fe200078ec0ff */
[----:B------:R-:W0:Y:S01]  /*6ef0*/  LDCU.64 UR4, c[0x0][0x3e0] ;  /* 0x00007c00ff0477ac */ /* 0x000e220008000a00 */
[----:B------:R-:W-:Y:S01]  /*6f00*/  FSEL R70, RZ, -23, P2 ;  /* 0xc1b80000ff467808 */ /* 0x000fe20001000000 */
[----:B------:R-:W-:Y:S01]  /*6f10*/  FADD R72, R72, -1 ;  /* 0xbf80000048487421 */ /* 0x000fe20000000000 */
[----:B------:R-:W-:-:S02]  /*6f20*/  IMAD.SHL.U32 R75, R69, 0x8, RZ ;  /* 0x00000008454b7824 */ /* 0x000fc400078e00ff */
[----:B------:R-:W-:Y:S01]  /*6f30*/  @P1 FMUL R164, R164, 0.25 ;  /* 0x3e800000a4a41820 */ /* 0x000fe20000400000 */
[----:B------:R-:W-:Y:S01]  /*6f40*/  I2FP.F32.S32 R71, R71 ;  /* 0x0000004700477245 */ /* 0x000fe20000201400 */
[----:B------:R-:W-:Y:S01]  /*6f50*/  FFMA.FTZ R73, R72, R77, -0.16845393180847167969 ;  /* 0xbe2c7f3048497423 */ /* 0x000fe2000001004d */
[----:B------:R-:W-:Y:S01]  /*6f60*/  ISETP.GE.U32.AND P2, PT, R86, 0x7f800000, PT ;  /* 0x7f8000005600780c */ /* 0x000fe20003f46070 */
[----:B------:R-:W-:Y:S01]  /*6f70*/  @!P3 FMUL R164, R164, 16777216 ;  /* 0x4b800000a4a4b820 */ /* 0x000fe20000400000 */
[----:B------:R-:W-:Y:S01]  /*6f80*/  LOP3.LUT R75, R75, 0xc0, RZ, 0xc0, !PT ;  /* 0x000000c04b4b7812 */ /* 0x000fe200078ec0ff */
[C---:B------:R-:W-:Y:S01]  /*6f90*/  FFMA.FTZ R73, R72.reuse, R73, 0.1716887056827545166 ;  /* 0x3e2fcf2a48497423 */ /* 0x040fe20000010049 */
[----:B------:R-:W2:Y:S02]  /*6fa0*/  @!P0 SYNCS.CCTL.IV [UR6+0x14000] ;  /* 0x01400000ff0089b1 */ /* 0x000ea40008000006 */
[----:B--2---:R-:W-:Y:S01]  /*6fb0*/  BAR.SYNC.DEFER_BLOCKING 0x0 ;  /* 0x0000000000007b1d */ /* 0x004fe20000010000 */
[----:B------:R-:W-:Y:S01]  /*6fc0*/  IADD3 R2, PT, PT, R75, UR6, R74 ;  /* 0x000000064b027c10 */ /* 0x000fe2000fffe04a */
[----:B------:R-:W-:Y:S01]  /*6fd0*/  FFMA.FTZ R73, R72, R73, -0.17900948226451873779 ;  /* 0xbe374e4348497423 */ /* 0x000fe20000010049 */
[----:B------:R-:W-:Y:S01]  /*6fe0*/  FFMA.FTZ R71, R71, 1.1920928955078125e-07, R70 ;  /* 0x3400000047477823 */ /* 0x000fe20000010046 */
[----:B------:R-:W-:Y:S01]  /*6ff0*/  IMAD.SHL.U32 R69, R69, 0x10, RZ ;  /* 0x0000001045457824 */ /* 0x000fe200078e00ff */
[----:B------:R-:W-:Y:S01]  /*7000*/  ISETP.GE.U32.AND P4, PT, R0, 0x20, PT ;  /* 0x000000200000780c */ /* 0x000fe20003f86070 */
[C---:B------:R-:W-:Y:S01]  /*7010*/  FFMA.FTZ R73, R72.reuse, R73, 0.20512372255325317383 ;  /* 0x3e520bf448497423 */ /* 0x040fe20000010049 */
[----:B------:R-:W2:Y:S01]  /*7020*/  MUFU.RCP R74, R164 ;  /* 0x000000a4004a7308 */ /* 0x000ea20000001000 */
[----:B------:R-:W-:Y:S01]  /*7030*/  LDTM.16dp32bit_t0_t15.x64 R4, tmem[UR8] ;  /* 0x00000008000479ee */ /* 0x000fe20008b00000 */
[----:B------:R-:W3:Y:S01]  /*7040*/  LDTM.16dp32bit_t16_t31.x64 R4, tmem[UR8+0x40] ;  /* 0x00004008000479ee */ /* 0x000ee20008b20000 */
[----:B------:R-:W4:Y:S01]  /*7050*/  LDC R70, c[0x0][0x3e8] ;  /* 0x0000fa00ff467b82 */ /* 0x000f220000000800 */
[----:B------:R-:W-:Y:S01]  /*7060*/  FFMA.FTZ R73, R72, R73, -0.24046532809734344482 ;  /* 0xbe763c8b48497423 */ /* 0x000fe20000010049 */
[----:B0-----:R-:W-:Y:S01]  /*7070*/  UIMAD UR4, UR9, UR4, URZ ;  /* 0x00000004090472a4 */ /* 0x001fe2000f8e02ff */
[----:B------:R-:W-:-:S02]  /*7080*/  LOP3.LUT R69, R69, 0xf0, RZ, 0xc0, !PT ;  /* 0x000000f045457812 */ /* 0x000fc400078ec0ff */
[----:B------:R-:W-:Y:S01]  /*7090*/  FFMA.FTZ R73, R72, R73, 0.28857114911079406738 ;  /* 0x3e93bf9948497423 */ /* 0x000fe20000010049 */
[----:B------:R-:W-:-:S03]  /*70a0*/  USHF.L.U32 UR8, UR4, 0x1, URZ ;  /* 0x0000000104087899 */ /* 0x000fc600080006ff */
[----:B------:R-:W-:-:S04]  /*70b0*/  FFMA.FTZ R73, R72, R73, -0.36067417263984680176 ;  /* 0xbeb8aa4948497423 */ /* 0x000fc80000010049 */
[C---:B------:R-:W-:Y:S01]  /*70c0*/  FFMA.FTZ R73, R72.reuse, R73, 0.48089820146560668945 ;  /* 0x3ef6384a48497423 */ /* 0x040fe20000010049 */
[----:B------:R-:W0:Y:S01]  /*70d0*/  @!P0 SYNCS.CCTL.IV [UR6+0x14008] ;  /* 0x01400800ff0089b1 */ /* 0x000e220008000006 */
[----:B------:R-:W-:Y:S02]  /*70e0*/  NOP ;  /* 0x0000000000007918 */ /* 0x000fe40000000000 */
[----:B------:R-:W-:Y:S01]  /*70f0*/  FFMA.FTZ R73, R72, R73, -0.72134751081466674805 ;  /* 0xbf38aa3b48497423 */ /* 0x000fe20000010049 */
[----:B------:R-:W-:-:S03]  /*7100*/  FSETP.NEU.AND P0, PT, R86, RZ, PT ;  /* 0x000000ff5600720b */ /* 0x000fc60003f0d000 */
[----:B------:R-:W-:Y:S01]  /*7110*/  FMUL R73, R72, R73 ;  /* 0x0000004948497220 */ /* 0x000fe20000400000 */
[----:B---3--:R-:W-:Y:S01]  /*7120*/  @P1 FMUL R5, R5, 0.25 ;  /* 0x3e80000005051820 */ /* 0x008fe20000400000 */
[----:B------:R-:W-:Y:S01]  /*7130*/  @P1 FMUL R6, R6, 0.25 ;  /* 0x3e80000006061820 */ /* 0x000fe20000400000 */
        /* <DEDUP_REMOVED lines=9> */
[----:B------:R-:W-:Y:S01]  /*71d0*/  @!P3 FMUL R5, R5, 16777216 ;  /* 0x4b8000000505b820 */ /* 0x000fe20000400000 */
[----:B------:R-:W-:Y:S01]  /*71e0*/  @!P3 FMUL R6, R6, 16777216 ;  /* 0x4b8000000606b820 */ /* 0x000fe20000400000 */
[----:B------:R-:W-:Y:S01]  /*71f0*/  @P1 FMUL R9, R9, 0.25 ;  /* 0x3e80000009091820 */ /* 0x000fe20000400000 */
[----:B------:R-:W-:Y:S01]  /*7200*/  @!P3 FMUL R4, R4, 16777216 ;  /* 0x4b8000000404b820 */ /* 0x000fe20000400000 */
[----:B------:R-:W-:Y:S01]  /*7210*/  @!P3 FMUL R7, R7, 16777216 ;  /* 0x4b8000000707b820 */ /* 0x000fe20000400000 */
[----:B------:R-:W-:Y:S01]  /*7220*/  @!P3 FMUL R8, R8, 16777216 ;  /* 0x4b8000000808b820 */ /* 0x000fe20000400000 */
[----:B------:R-:W-:Y:S01]  /*7230*/  @!P3 FMUL R20, R20, 16777216 ;  /* 0x4b8000001414b820 */ /* 0x000fe20000400000 */
[----:B------:R-:W-:Y:S01]  /*7240*/  @P1 FMUL R10, R10, 0.25 ;  /* 0x3e8000000a0a1820 */ /* 0x000fe20000400000 */
[----:B------:R-:W-:Y:S01]  /*7250*/  @!P3 FMUL R12, R12, 16777216 ;  /* 0x4b8000000c0cb820 */ /* 0x000fe20000400000 */
[----:B------:R-:W-:Y:S01]  /*7260*/  @!P3 FMUL R16, R16, 16777216 ;  /* 0x4b8000001010b820 */ /* 0x000fe20000400000 */
[----:B------:R-:W-:Y:S01]  /*7270*/  @!P3 FMUL R25, R25, 16777216 ;  /* 0x4b8000001919b820 */ /* 0x000fe20000400000 */
[----:B------:R-:W-:Y:S01]  /*7280*/  @P1 FMUL R11, R11, 0.25 ;  /* 0x3e8000000b0b1820 */ /* 0x000fe20000400000 */
[----:B------:R-:W-:Y:S01]  /*7290*/  @!P3 FMUL R28, R28, 16777216 ;  /* 0x4b8000001c1cb820 */ /* 0x000fe20000400000 */
[----:B------:R-:W-:Y:S01]  /*72a0*/  @!P3 FMUL R32, R32, 16777216 ;  /* 0x4b8000002020b820 */ /* 0x000fe20000400000 */
[----:B------:R-:W-:Y:S01]  /*72b0*/  @P1 FMUL R18, R18, 0.25 ;  /* 0x3e80000012121820 */ /* 0x000fe20000400000 */
[C---:B--2---:R-:W-:Y:S01]  /*72c0*/  FMUL R75, R74.reuse, R5 ;  /* 0x000000054a4b7220 */ /* 0x044fe20000400000 */
[C---:B------:R-:W-:Y:S01]  /*72d0*/  FMUL R76, R74.reuse, R6 ;  /* 0x000000064a4c7220 */ /* 0x040fe20000400000 */
[----:B------:R-:W-:Y:S01]  /*72e0*/  @P1 FMUL R13, R13, 0.25 ;  /* 0x3e8000000d0d1820 */ /* 0x000fe20000400000 */
[----:B------:R-:W-:Y:S01]  /*72f0*/  @P1 FMUL R17, R17, 0.25 ;  /* 0x3e80000011111820 */ /* 0x000fe20000400000 */
[----:B------:R-:W-:Y:S01]  /*7300*/  @P1 FMUL R19, R19, 0.25 ;  /* 0x3e80000013131820 */ /* 0x000fe20000400000 */
[----:B------:R-:W-:Y:S01]  /*7310*/  @!P3 FMUL R9, R9, 16777216 ;  /* 0x4b8000000909b820 */ /* 0x000fe20000400000 */
[C---:B------:R-:W-:Y:S01]  /*7320*/  FMUL R4, R74.reuse, R4 ;  /* 0x000000044a047220 */ /* 0x040fe20000400000 */
[C---:B------:R-:W-:Y:S01]  /*7330*/  FMUL R77, R74.reuse, R7 ;  /* 0x000000074a4d7220 */ /* 0x040fe20000400000 */
[C---:B------:R-:W-:Y:S01]  /*7340*/  FMUL R5, R74.reuse, R8 ;  /* 0x000000084a057220 */ /* 0x040fe20000400000 */
[----:B------:R-:W-:Y:S01]  /*7350*/  FMUL R6, R74, R20 ;  /* 0x000000144a067220 */ /* 0x000fe20000400000 */
[----:B------:R-:W-:Y:S01]  /*7360*/  @P1 FMUL R14, R14, 0.25 ;  /* 0x3e8000000e0e1820 */ /* 0x000fe20000400000 */
[----:B------:R-:W-:Y:S01]  /*7370*/  @P1 FMUL R24, R24, 0.25 ;  /* 0x3e80000018181820 */ /* 0x000fe20000400000 */
[----:B------:R-:W-:Y:S01]  /*7380*/  @P1 FMUL R26, R26, 0.25 ;  /* 0x3e8000001a1a1820 */ /* 0x000fe20000400000 */
[----:B------:R-:W-:Y:S01]  /*7390*/  @!P3 FMUL R10, R10, 16777216 ;  /* 0x4b8000000a0ab820 */ /* 0x000fe20000400000 */
        /* <DEDUP_REMOVED lines=8> */
[----:B------:R-:W-:Y:S01]  /*7420*/  FMUL R25, R74, R32 ;  /* 0x000000204a197220 */ /* 0x000fe20000400000 */
[----:B------:R-:W-:Y:S01]  /*7430*/  FMUL R73, R72, R73 ;  /* 0x0000004948497220 */ /* 0x000fe20000400000 */
        /* <DEDUP_REMOVED lines=10> */
[----:B------:R-:W-:Y:S01]  /*74e0*/  @!P3 FMUL R17, R17, 16777216 ;  /* 0x4b8000001111b820 */ /* 0x000fe20000400000 */
[----:B------:R-:W-:Y:S01]  /*74f0*/  @!P3 FMUL R19, R19, 16777216 ;  /* 0x4b8000001313b820 */ /* 0x000fe20000400000 */
[----:B------:R-:W-:Y:S01]  /*7500*/  FMUL R8, R74, R9 ;  /* 0x000000094a087220 */ /* 0x000fe20000400000 */
[----:B------:R-:W-:Y:S01]  /*7510*/  @!P3 FMUL R14, R14, 16777216 ;  /* 0x4b8000000e0eb820 */ /* 0x000fe20000400000 */
[----:B------:R-:W-:Y:S01]  /*7520*/  @!P3 FMUL R24, R24, 16777216 ;  /* 0x4b8000001818b820 */ /* 0x000fe20000400000 */
[----:B------:R-:W-:Y:S01]  /*7530*/  @!P3 FMUL R26, R26, 16777216 ;  /* 0x4b8000001a1ab820 */ /* 0x000fe20000400000 */
[----:B------:R-:W-:Y:S01]  /*7540*/  FMUL R9, R74, R10 ;  /* 0x0000000a4a097220 */ /* 0x000fe20000400000 */
[----:B------:R-:W-:Y:S01]  /*7550*/  F2FP.BF16.F32.PACK_AB R4, R5, R4 ;  /* 0x000000040504723e */ /* 0x000fe200000010ff */
[----:B------:R-:W-:Y:S01]  /*7560*/  @!P3 FMUL R15, R15, 16777216 ;  /* 0x4b8000000f0fb820 */ /* 0x000fe20000400000 */
[----:B------:R-:W-:Y:S01]  /*7570*/  @!P3 FMUL R22, R22, 16777216 ;  /* 0x4b8000001616b820 */ /* 0x000fe20000400000 */
[----:B------:R-:W-:Y:S01]  /*7580*/  @!P3 FMUL R33, R33, 16777216 ;  /* 0x4b8000002121b820 */ /* 0x000fe20000400000 */
[----:B------:R-:W-:Y:S01]  /*7590*/  FMUL R10, R74, R11 ;  /* 0x0000000b4a0a7220 */ /* 0x000fe20000400000 */
[----:B------:R-:W-:Y:S01]  /*75a0*/  FFMA.FTZ R72, R72, 1.4426950216293334961, R73 ;  /* 0x3fb8aa3b48487823 */ /* 0x000fe20000010049 */
[----:B------:R-:W-:Y:S01]  /*75b0*/  F2FP.BF16.F32.PACK_AB R5, R7, R12 ;  /* 0x0000000c0705723e */ /* 0x000fe200000010ff */
[----:B------:R-:W-:Y:S01]  /*75c0*/  @!P3 FMUL R21, R21, 16777216 ;  /* 0x4b8000001515b820 */ /* 0x000fe20000400000 */
[----:B------:R-:W-:Y:S01]  /*75d0*/  @!P3 FMUL R23, R23, 16777216 ;  /* 0x4b8000001717b820 */ /* 0x000fe20000400000 */
[----:B------:R-:W-:Y:S01]  /*75e0*/  @!P3 FMUL R27, R27, 16777216 ;  /* 0x4b8000001b1bb820 */ /* 0x000fe20000400000 */
[----:B------:R-:W-:Y:S01]  /*75f0*/  @!P3 FMUL R29, R29, 16777216 ;  /* 0x4b8000001d1db820 */ /* 0x000fe20000400000 */
[----:B------:R-:W-:Y:S01]  /*7600*/  @!P3 FMUL R30, R30, 16777216 ;  /* 0x4b8000001e1eb820 */ /* 0x000fe20000400000 */
[----:B------:R-:W-:Y:S01]  /*7610*/  @!P3 FMUL R31, R31, 16777216 ;  /* 0x4b8000001f1fb820 */ /* 0x000fe20000400000 */
[----:B------:R-:W-:Y:S01]  /*7620*/  @!P3 FMUL R34, R34, 16777216 ;  /* 0x4b8000002222b820 */ /* 0x000fe20000400000 */
[----:B------:R-:W-:Y:S01]  /*7630*/  @!P3 FMUL R35, R35, 16777216 ;  /* 0x4b8000002323b820 */ /* 0x000fe20000400000 */
[----:B------:R-:W-:Y:S01]  /*7640*/  FMUL R11, R74, R18 ;  /* 0x000000124a0b7220 */ /* 0x000fe20000400000 */
[----:B------:R-:W-:Y:S01]  /*7650*/  F2FP.BF16.F32.PACK_AB R7, R25, R28 ;  /* 0x0000001c1907723e */ /* 0x000fe200000010ff */
[----:B------:R-:W-:-:S02]  /*7660*/  @P2 IMAD.MOV.U32 R12, RZ, RZ, 0x7f800000 ;  /* 0x7f800000ff0c2424 */ /* 0x000fc400078e00ff */
[C---:B------:R-:W-:Y:S01]  /*7670*/  FMUL R13, R74.reuse, R13 ;  /* 0x0000000d4a0d7220 */ /* 0x040fe20000400000 */
[C---:B------:R-:W-:Y:S01]  /*7680*/  FMUL R78, R74.reuse, R17 ;  /* 0x000000114a4e7220 */ /* 0x040fe20000400000 */
[C---:B------:R-:W-:Y:S01]  /*7690*/  FMUL R18, R74.reuse, R19 ;  /* 0x000000134a127220 */ /* 0x040fe20000400000 */
[----:B------:R-:W-:Y:S01]  /*76a0*/  SHF.R.U32.HI R25, RZ, 0x6, R0 ;  /* 0x00000006ff197819 */ /* 0x000fe20000011600 */
[C---:B------:R-:W-:Y:S01]  /*76b0*/  FMUL R14, R74.reuse, R14 ;  /* 0x0000000e4a0e7220 */ /* 0x040fe20000400000 */
[C---:B------:R-:W-:Y:S01]  /*76c0*/  FMUL R17, R74.reuse, R24 ;  /* 0x000000184a117220 */ /* 0x040fe20000400000 */
[C---:B------:R-:W-:Y:S01]  /*76d0*/  FMUL R19, R74.reuse, R26 ;  /* 0x0000001a4a137220 */ /* 0x040fe20000400000 */
[C---:B------:R-:W-:Y:S01]  /*76e0*/  FMUL R15, R74.reuse, R15 ;  /* 0x0000000f4a0f7220 */ /* 0x040fe20000400000 */
[C---:B------:R-:W-:Y:S01]  /*76f0*/  FMUL R22, R74.reuse, R22 ;  /* 0x000000164a167220 */ /* 0x040fe20000400000 */
[C---:B------:R-:W-:Y:S01]  /*7700*/  FMUL R26, R74.reuse, R33 ;  /* 0x000000214a1a7220 */ /* 0x040fe20000400000 */
[----:B------:R-:W-:Y:S01]  /*7710*/  FADD R71, R71, R72 ;  /* 0x0000004847477221 */ /* 0x000fe20000000000 */
[C---:B------:R-:W-:Y:S01]  /*7720*/  FMUL R21, R74.reuse, R21 ;  /* 0x000000154a157220 */ /* 0x040fe20000400000 */
[C---:B------:R-:W-:Y:S01]  /*7730*/  FMUL R23, R74.reuse, R23 ;  /* 0x000000174a177220 */ /* 0x040fe20000400000 */
[C---:B------:R-:W-:Y:S01]  /*7740*/  FMUL R24, R74.reuse, R27 ;  /* 0x0000001b4a187220 */ /* 0x040fe20000400000 */
[C---:B------:R-:W-:Y:S01]  /*7750*/  FMUL R29, R74.reuse, R29 ;  /* 0x0000001d4a1d7220 */ /* 0x040fe20000400000 */
[C---:B------:R-:W-:Y:S01]  /*7760*/  FMUL R30, R74.reuse, R30 ;  /* 0x0000001e4a1e7220 */ /* 0x040fe20000400000 */
[C---:B------:R-:W-:Y:S01]  /*7770*/  FMUL R31, R74.reuse, R31 ;  /* 0x0000001f4a1f7220 */ /* 0x040fe20000400000 */
[C---:B------:R-:W-:Y:S01]  /*7780*/  FMUL R33, R74.reuse, R34 ;  /* 0x000000224a217220 */ /* 0x040fe20000400000 */
[----:B------:R-:W-:Y:S01]  /*7790*/  FMUL R32, R74, R35 ;  /* 0x000000234a207220 */ /* 0x000fe20000400000 */
[----:B------:R-:W-:Y:S01]  /*77a0*/  @P2 FFMA.FTZ R71, R86, R12, +INF ;  /* 0x7f80000056472423 */ /* 0x000fe2000001000c */
[----:B------:R-:W-:Y:S01]  /*77b0*/  SGXT.U32 R25, R25, 0x2 ;  /* 0x000000021919781a */ /* 0x000fe20000000000 */
[----:B------:R-:W-:Y:S01]  /*77c0*/  @P1 FMUL R36, R36, 0.25 ;  /* 0x3e80000024241820 */ /* 0x000fe20000400000 */
[----:B------:R-:W-:Y:S01]  /*77d0*/  F2FP.BF16.F32.PACK_AB R12, R9, R76 ;  /* 0x0000004c090c723e */ /* 0x000fe200000010ff */
[----:B------:R-:W-:Y:S01]  /*77e0*/  @P1 FMUL R40, R40, 0.25 ;  /* 0x3e80000028281820 */ /* 0x000fe20000400000 */
[----:B------:R-:W-:Y:S01]  /*77f0*/  F2FP.BF16.F32.PACK_AB R9, R78, R13 ;  /* 0x0000000d4e09723e */ /* 0x000fe200000010ff */
[----:B----4-:R-:W-:Y:S01]  /*7800*/  IMAD R25, R25, R70, RZ ;  /* 0x0000004619197224 */ /* 0x010fe200078e02ff */
[----:B------:R-:W-:Y:S01]  /*7810*/  F2FP.BF16.F32.PACK_AB R6, R17, R6 ;  /* 0x000000061106723e */ /* 0x000fe200000010ff */
[----:B------:R-:W-:Y:S01]  /*7820*/  @P1 FMUL R37, R37, 0.25 ;  /* 0x3e80000025251820 */ /* 0x000fe20000400000 */
[----:B------:R-:W-:Y:S01]  /*7830*/  F2FP.BF16.F32.PACK_AB R13, R11, R14 ;  /* 0x0000000e0b0d723e */ /* 0x000fe200000010ff */
[----:B------:R-:W-:Y:S01]  /*7840*/  @P1 FMUL R43, R43, 0.25 ;  /* 0x3e8000002b2b1820 */ /* 0x000fe20000400000 */
[----:B------:R-:W-:Y:S01]  /*7850*/  F2FP.BF16.F32.PACK_AB R16, R10, R77 ;  /* 0x0000004d0a10723e */ /* 0x000fe200000010ff */
[----:B0-----:R0:W-:Y:S01]  /*7860*/  STS.128 [R84], R4 ;  /* 0x0000000454007388 */ /* 0x0011e20000000c00 */
[----:B------:R-:W-:Y:S01]  /*7870*/  F2FP.BF16.F32.PACK_AB R17, R18, R15 ;  /* 0x0000000f1211723e */ /* 0x000fe200000010ff */
[----:B------:R-:W-:Y:S01]  /*7880*/  @P1 FMUL R44, R44, 0.25 ;  /* 0x3e8000002c2c1820 */ /* 0x000fe20000400000 */
[----:B------:R-:W-:Y:S01]  /*7890*/  F2FP.BF16.F32.PACK_AB R14, R19, R22 ;  /* 0x00000016130e723e */ /* 0x000fe200000010ff */
[----:B------:R-:W-:Y:S01]  /*78a0*/  @P1 FMUL R48, R48, 0.25 ;  /* 0x3e80000030301820 */ /* 0x000fe20000400000 */
[----:B------:R-:W-:Y:S01]  /*78b0*/  F2FP.BF16.F32.PACK_AB R8, R8, R75 ;  /* 0x0000004b0808723e */ /* 0x000fe200000010ff */
[----:B------:R-:W-:Y:S01]  /*78c0*/  @P1 FMUL R64, R64, 0.25 ;  /* 0x3e80000040401820 */ /* 0x000fe20000400000 */
[----:B------:R-:W-:Y:S01]  /*78d0*/  F2FP.BF16.F32.PACK_AB R10, R20, R21 ;  /* 0x00000015140a723e */ /* 0x000fe200000010ff */
[----:B------:R-:W-:Y:S01]  /*78e0*/  @!P3 FMUL R36, R36, 16777216 ;  /* 0x4b8000002424b820 */ /* 0x000fe20000400000 */
[----:B------:R-:W-:Y:S01]  /*78f0*/  F2FP.BF16.F32.PACK_AB R18, R24, R23 ;  /* 0x000000171812723e */ /* 0x000fe200000010ff */
[----:B------:R-:W-:Y:S01]  /*7900*/  @!P3 FMUL R40, R40, 16777216 ;  /* 0x4b8000002828b820 */ /* 0x000fe20000400000 */
[----:B------:R-:W-:Y:S01]  /*7910*/  F2FP.BF16.F32.PACK_AB R11, R26, R29 ;  /* 0x0000001d1a0b723e */ /* 0x000fe200000010ff */
[----:B------:R-:W-:Y:S01]  /*7920*/  @P1 FMUL R39, R39, 0.25 ;  /* 0x3e80000027271820 */ /* 0x000fe20000400000 */
[----:B------:R-:W-:Y:S01]  /*7930*/  F2FP.BF16.F32.PACK_AB R15, R33, R30 ;  /* 0x0000001e210f723e */ /* 0x000fe200000010ff */
[----:B------:R-:W-:Y:S01]  /*7940*/  @P1 FMUL R56, R56, 0.25 ;  /* 0x3e80000038381820 */ /* 0x000fe20000400000 */
[----:B------:R-:W-:Y:S01]  /*7950*/  F2FP.BF16.F32.PACK_AB R19, R32, R31 ;  /* 0x0000001f2013723e */ /* 0x000fe200000010ff */
[----:B------:R-:W-:Y:S01]  /*7960*/  STS.128 [R84+0x400], R8 ;  /* 0x0004000854007388 */ /* 0x000fe20000000c00 */
[----:B------:R-:W-:Y:S01]  /*7970*/  LEA R27, R70, R25, 0x2 ;  /* 0x00000019461b7211 */ /* 0x000fe200078e10ff */
[----:B------:R-:W-:Y:S01]  /*7980*/  @!P3 FMUL R37, R37, 16777216 ;  /* 0x4b8000002525b820 */ /* 0x000fe20000400000 */
[----:B------:R-:W-:Y:S01]  /*7990*/  @!P3 FMUL R43, R43, 16777216 ;  /* 0x4b8000002b2bb820 */ /* 0x000fe20000400000 */
[----:B------:R-:W-:Y:S01]  /*79a0*/  STS.128 [R84+0x800], R12 ;  /* 0x0008000c54007388 */ /* 0x000fe20000000c00 */
[----:B------:R-:W-:Y:S01]  /*79b0*/  @P1 FMUL R52, R52, 0.25 ;  /* 0x3e80000034341820 */ /* 0x000fe20000400000 */
[----:B------:R-:W-:-:S02]  /*79c0*/  IMAD R29, R70, 0x4, R27 ;  /* 0x00000004461d7824 */ /* 0x000fc400078e021b */
[----:B------:R-:W-:Y:S01]  /*79d0*/  @P1 FMUL R65, R65, 0.25 ;  /* 0x3e80000041411820 */ /* 0x000fe20000400000 */
[----:B------:R2:W-:Y:S01]  /*79e0*/  STS.128 [R84+0xc00], R16 ;  /* 0x000c001054007388 */ /* 0x0005e20000000c00 */
[----:B------:R-:W-:Y:S01]  /*79f0*/  @!P3 FMUL R44, R44, 16777216 ;  /* 0x4b8000002c2cb820 */ /* 0x000fe20000400000 */
[----:B------:R-:W-:Y:S02]  /*7a00*/  IMAD R31, R70, 0x4, R29 ;  /* 0x00000004461f7824 */ /* 0x000fe400078e021d */
[----:B------:R-:W-:Y:S01]  /*7a10*/  @!P3 FMUL R48, R48, 16777216 ;  /* 0x4b8000003030b820 */ /* 0x000fe20000400000 */
[----:B------:R-:W-:Y:S01]  /*7a20*/  @!P3 FMUL R64, R64, 16777216 ;  /* 0x4b8000004040b820 */ /* 0x000fe20000400000 */
[C---:B------:R-:W-:Y:S01]  /*7a30*/  FMUL R36, R74.reuse, R36 ;  /* 0x000000244a247220 */ /* 0x040fe20000400000 */
[----:B------:R-:W-:Y:S01]  /*7a40*/  FMUL R35, R74, R40 ;  /* 0x000000284a237220 */ /* 0x000fe20000400000 */
[----:B------:R-:W-:Y:S01]  /*7a50*/  @P1 FMUL R50, R50, 0.25 ;  /* 0x3e80000032321820 */ /* 0x000fe20000400000 */
[----:B------:R-:W-:Y:S01]  /*7a60*/  @!P3 FMUL R39, R39, 16777216 ;  /* 0x4b8000002727b820 */ /* 0x000fe20000400000 */
[----:B------:R-:W-:-:S02]  /*7a70*/  IMAD R33, R70, 0x4, R31 ;  /* 0x0000000446217824 */ /* 0x000fc400078e021f */
[----:B------:R-:W-:Y:S01]  /*7a80*/  @P1 FMUL R59, R59, 0.25 ;  /* 0x3e8000003b3b1820 */ /* 0x000fe20000400000 */
[----:B------:R-:W-:Y:S01]  /*7a90*/  @!P3 FMUL R56, R56, 16777216 ;  /* 0x4b8000003838b820 */ /* 0x000fe20000400000 */
[C---:B------:R-:W-:Y:S01]  /*7aa0*/  FMUL R34, R74.reuse, R37 ;  /* 0x000000254a227220 */ /* 0x040fe20000400000 */
[----:B------:R-:W-:Y:S01]  /*7ab0*/  FMUL R80, R74, R43 ;  /* 0x0000002b4a507220 */ /* 0x000fe20000400000 */
[----:B------:R-:W-:Y:S01]  /*7ac0*/  @P1 FMUL R60, R60, 0.25 ;  /* 0x3e8000003c3c1820 */ /* 0x000fe20000400000 */
[----:B------:R-:W-:Y:S01]  /*7ad0*/  @P1 FMUL R66, R66, 0.25 ;  /* 0x3e80000042421820 */ /* 0x000fe20000400000 */
[----:B------:R-:W-:Y:S01]  /*7ae0*/  @!P3 FMUL R52, R52, 16777216 ;  /* 0x4b8000003434b820 */ /* 0x000fe20000400000 */
[----:B------:R-:W-:Y:S01]  /*7af0*/  @!P3 FMUL R65, R65, 16777216 ;  /* 0x4b8000004141b820 */ /* 0x000fe20000400000 */
[C---:B------:R-:W-:Y:S01]  /*7b00*/  FMUL R44, R74.reuse, R44 ;  /* 0x0000002c4a2c7220 */ /* 0x040fe20000400000 */
[C---:B------:R-:W-:Y:S01]  /*7b10*/  FMUL R37, R74.reuse, R48 ;  /* 0x000000304a257220 */ /* 0x040fe20000400000 */
[----:B------:R-:W-:Y:S01]  /*7b20*/  FMUL R43, R74, R64 ;  /* 0x000000404a2b7220 */ /* 0x000fe20000400000 */
[----:B------:R-:W-:Y:S01]  /*7b30*/  F2FP.BF16.F32.PACK_AB R64, R35, R36 ;  /* 0x000000242340723e */ /* 0x000fe200000010ff */
[----:B------:R-:W-:Y:S01]  /*7b40*/  @P1 FMUL R42, R42, 0.25 ;  /* 0x3e8000002a2a1820 */ /* 0x000fe20000400000 */
[----:B------:R-:W-:Y:S01]  /*7b50*/  @P1 FMUL R57, R57, 0.25 ;  /* 0x3e80000039391820 */ /* 0x000fe20000400000 */
[----:B------:R-:W-:Y:S01]  /*7b60*/  @!P3 FMUL R50, R50, 16777216 ;  /* 0x4b8000003232b820 */ /* 0x000fe20000400000 */
[----:B------:R-:W-:Y:S01]  /*7b70*/  FMUL R79, R74, R39 ;  /* 0x000000274a4f7220 */ /* 0x000fe20000400000 */
[----:B------:R-:W-:-:S02]  /*7b80*/  IMAD R35, R70, 0x4, R33 ;  /* 0x0000000446237824 */ /* 0x000fc400078e0221 */
        /* <DEDUP_REMOVED lines=15> */
[----:B------:R-:W-:Y:S01]  /*7c80*/  FMUL R39, R74, R56 ;  /* 0x000000384a277220 */ /* 0x000fe20000400000 */
[----:B0-----:R-:W-:Y:S01]  /*7c90*/  FSEL R4, R71, -INF , P0 ;  /* 0xff80000047047808 */ /* 0x001fe20000000000 */
[----:B------:R-:W-:Y:S01]  /*7ca0*/  @P1 FMUL R67, R67, 0.25 ;  /* 0x3e80000043431820 */ /* 0x000fe20000400000 */
[----:B------:R-:W-:Y:S01]  /*7cb0*/  @!P3 FMUL R60, R60, 16777216 ;  /* 0x4b8000003c3cb820 */ /* 0x000fe20000400000 */
[----:B------:R-:W-:Y:S01]  /*7cc0*/  @!P3 FMUL R66, R66, 16777216 ;  /* 0x4b8000004242b820 */ /* 0x000fe20000400000 */
[C---:B------:R-:W-:Y:S01]  /*7cd0*/  FMUL R52, R74.reuse, R52 ;  /* 0x000000344a347220 */ /* 0x040fe20000400000 */
[----:B------:R-:W-:Y:S01]  /*7ce0*/  FMUL R56, R74, R65 ;  /* 0x000000414a387220 */ /* 0x000fe20000400000 */
[----:B------:R-:W-:Y:S01]  /*7cf0*/  LEA R40, R68, UR6, 0x4 ;  /* 0x0000000644287c11 */ /* 0x000fe2000f8e20ff */
[----:B------:R-:W-:Y:S01]  /*7d00*/  BAR.SYNC.DEFER_BLOCKING 0x0 ;  /* 0x0000000000007b1d */ /* 0x000fe20000010000 */
[----:B------:R-:W-:Y:S01]  /*7d10*/  F2FP.BF16.F32.PACK_AB R65, R37, R44 ;  /* 0x0000002c2541723e */ /* 0x000fe200000010ff */
[----:B------:R-:W-:Y:S01]  /*7d20*/  @!P3 FMUL R42, R42, 16777216 ;  /* 0x4b8000002a2ab820 */ /* 0x000fe20000400000 */
[----:B------:R-:W-:Y:S01]  /*7d30*/  @!P3 FMUL R57, R57, 16777216 ;  /* 0x4b8000003939b820 */ /* 0x000fe20000400000 */
[----:B------:R-:W-:Y:S01]  /*7d40*/  FMUL R83, R74, R50 ;  /* 0x000000324a537220 */ /* 0x000fe20000400000 */
[----:B------:R-:W-:-:S02]  /*7d50*/  IMAD R37, R70, 0x4, R35 ;  /* 0x0000000446257824 */ /* 0x000fc400078e0223 */
        /* <DEDUP_REMOVED lines=14> */
[C---:B------:R-:W-:Y:S01]  /*7e40*/  FMUL R50, R74.reuse, R59 ;  /* 0x0000003b4a327220 */ /* 0x040fe20000400000 */
[----:B------:R-:W-:Y:S01]  /*7e50*/  @!P3 FMUL R67, R67, 16777216 ;  /* 0x4b8000004343b820 */ /* 0x000fe20000400000 */
[C---:B------:R-:W-:Y:S01]  /*7e60*/  FMUL R60, R74.reuse, R60 ;  /* 0x0000003c4a3c7220 */ /* 0x040fe20000400000 */
[----:B------:R-:W-:Y:S01]  /*7e70*/  FMUL R59, R74, R66 ;  /* 0x000000424a3b7220 */ /* 0x000fe20000400000 */
[----:B------:R-:W-:Y:S01]  /*7e80*/  FFMA R87, R4, 0.69314718246459960938, R87 ;  /* 0x3f31721804577823 */ /* 0x000fe20000000057 */
[----:B------:R-:W-:Y:S01]  /*7e90*/  F2FP.BF16.F32.PACK_AB R66, R39, R52 ;  /* 0x000000342742723e */ /* 0x000fe200000010ff */
[----:B------:R-:W0:Y:S01]  /*7ea0*/  LDS.128 R20, [R40] ;  /* 0x0000000028147984 */ /* 0x000e220000000c00 */
[C---:B------:R-:W-:Y:S01]  /*7eb0*/  FMUL R81, R74.reuse, R42 ;  /* 0x0000002a4a517220 */ /* 0x040fe20000400000 */
[----:B------:R-:W-:Y:S01]  /*7ec0*/  FMUL R48, R74, R57 ;  /* 0x000000394a307220 */ /* 0x000fe20000400000 */
[----:B------:R-:W-:Y:S01]  /*7ed0*/  IMAD R39, R70, 0x4, R37 ;  /* 0x0000000446277824 */ /* 0x000fe200078e0225 */
[----:B------:R-:W-:Y:S01]  /*7ee0*/  LDS.128 R12, [R40+0x1000] ;  /* 0x00100000280c7984 */ /* 0x000fe20000000c00 */
[C---:B------:R-:W-:Y:S01]  /*7ef0*/  FMUL R38, R74.reuse, R38 ;  /* 0x000000264a267220 */ /* 0x040fe20000400000 */
[C---:B------:R-:W-:Y:S01]  /*7f00*/  FMUL R41, R74.reuse, R41 ;  /* 0x000000294a297220 */ /* 0x040fe20000400000 */
[C---:B------:R-:W-:Y:S01]  /*7f10*/  FMUL R45, R74.reuse, R45 ;  /* 0x0000002d4a2d7220 */ /* 0x040fe20000400000 */
        /* <DEDUP_REMOVED lines=14> */
[----:B------:R-:W-:Y:S01]  /*8000*/  F2FP.BF16.F32.PACK_AB R67, R43, R60 ;  /* 0x0000003c2b43723e */ /* 0x000fe200000010ff */
[----:B------:R-:W-:Y:S01]  /*8010*/  BAR.SYNC.DEFER_BLOCKING 0x0 ;  /* 0x0000000000007b1d */ /* 0x000fe20000010000 */
[----:B------:R-:W-:Y:S01]  /*8020*/  IMAD R43, R70, 0x4, R39 ;  /* 0x00000004462b7824 */ /* 0x000fe200078e0227 */
[----:B------:R-:W-:Y:S01]  /*8030*/  F2FP.BF16.F32.PACK_AB R89, R42, R45 ;  /* 0x0000002d2a59723e */ /* 0x000fe200000010ff */
[----:B--2---:R-:W-:Y:S01]  /*8040*/  IMAD R16, R3, UR5, RZ ;  /* 0x0000000503107c24 */ /* 0x004fe2000f8e02ff */
[----:B------:R-:W-:Y:S01]  /*8050*/  F2FP.BF16.F32.PACK_AB R90, R48, R53 ;  /* 0x00000035305a723e */ /* 0x000fe200000010ff */
[----:B------:R-:W-:-:S03]  /*8060*/  IMAD R45, R70, 0x4, R43 ;  /* 0x00000004462d7824 */ /* 0x000fc600078e022b */
[----:B------:R-:W2:Y:S01]  /*8070*/  LDC.64 R72, c[0x0][0x398] ;  /* 0x0000e600ff487b82 */ /* 0x000ea20000000a00 */
[----:B------:R-:W-:Y:S01]  /*8080*/  F2FP.BF16.F32.PACK_AB R91, R56, R61 ;  /* 0x0000003d385b723e */ /* 0x000fe200000010ff */
[----:B------:R-:W-:Y:S01]  /*8090*/  UIMAD.WIDE UR4, UR4, 0x2, URZ ;  /* 0x00000002040478a5 */ /* 0x000fe2000f8e02ff */
[----:B------:R-:W-:Y:S01]  /*80a0*/  IMAD R47, R70, 0x4, R45 ;  /* 0x00000004462f7824 */ /* 0x000fe200078e022d */
[----:B------:R-:W-:Y:S01]  /*80b0*/  F2FP.BF16.F32.PACK_AB R88, R41, R34 ;  /* 0x000000222958723e */ /* 0x000fe200000010ff */
[----:B------:R-:W-:Y:S01]  /*80c0*/  IMAD.HI R42, R16, 0x2, RZ ;  /* 0x00000002102a7827 */ /* 0x000fe200078e02ff */
[----:B------:R-:W-:Y:S02]  /*80d0*/  F2FP.BF16.F32.PACK_AB R80, R80, R79 ;  /* 0x0000004f5050723e */ /* 0x000fe400000010ff */
[----:B------:R-:W-:Y:S01]  /*80e0*/  SHF.L.U32 R41, R16, 0x1, RZ ;  /* 0x0000000110297819 */ /* 0x000fe200000006ff */
[----:B------:R-:W-:-:S04]  /*80f0*/  IMAD R49, R70, 0x4, R47 ;  /* 0x0000000446317824 */ /* 0x000fc800078e022f */
[C---:B------:R-:W-:Y:S01]  /*8100*/  IMAD R51, R70.reuse, 0x4, R49 ;  /* 0x0000000446337824 */ /* 0x040fe200078e0231 */
[----:B------:R-:W3:Y:S03]  /*8110*/  LDCU UR4, c[0x0][0x3ec] ;  /* 0x00007d80ff0477ac */ /* 0x000ee60008000800 */
[----:B------:R-:W-:Y:S01]  /*8120*/  IMAD R53, R70, 0x4, R51 ;  /* 0x0000000446357824 */ /* 0x000fe200078e0233 */
[----:B------:R4:W-:Y:S04]  /*8130*/  STS.128 [R84], R64 ;  /* 0x0000004054007388 */ /* 0x0009e80000000c00 */
[----:B------:R-:W-:Y:S01]  /*8140*/  STS.128 [R84+0x400], R88 ;  /* 0x0004005854007388 */ /* 0x000fe20000000c00 */
[----:B--2---:R-:W-:-:S04]  /*8150*/  IADD3 R41, P0, P1, R41, UR8, R72 ;  /* 0x0000000829297c10 */ /* 0x004fc8000f91e048 */
[----:B------:R-:W-:Y:S02]  /*8160*/  IADD3.X R42, PT, PT, R42, UR5, R73, P0, P1 ;  /* 0x000000052a2a7c10 */ /* 0x000fe400087e2449 */
[-C--:B------:R-:W-:Y:S02]  /*8170*/  LEA R16, P0, R25, R41.reuse, 0x1 ;  /* 0x0000002919107211 */ /* 0x080fe400078008ff */
[----:B------:R-:W-:Y:S01]  /*8180*/  LEA R18, P1, R27, R41, 0x1 ;  /* 0x000000291b127211 */ /* 0x000fe200078208ff */
[----:B---3--:R-:W-:Y:S01]  /*8190*/  UIMAD UR4, UR9, UR4, URZ ;  /* 0x00000004090472a4 */ /* 0x008fe2000f8e02ff */
[----:B----4-:R-:W-:Y:S02]  /*81a0*/  F2FP.BF16.F32.PACK_AB R64, R81, R38 ;  /* 0x000000265140723e */ /* 0x010fe400000010ff */
[----:B------:R-:W-:Y:S02]  /*81b0*/  F2FP.BF16.F32.PACK_AB R81, R85, R82 ;  /* 0x000000525551723e */ /* 0x000fe400000010ff */
[----:B------:R-:W-:Y:S01]  /*81c0*/  F2FP.BF16.F32.PACK_AB R82, R50, R55 ;  /* 0x000000373252723e */ /* 0x000fe200000010ff */
[----:B------:R-:W-:Y:S01]  /*81d0*/  IMAD R55, R70, 0x4, R53 ;  /* 0x0000000446377824 */ /* 0x000fe200078e0235 */
[----:B------:R-:W-:-:S02]  /*81e0*/  F2FP.BF16.F32.PACK_AB R66, R57, R54 ;  /* 0x000000363942723e */ /* 0x000fc400000010ff */
[----:B------:R-:W-:Y:S01]  /*81f0*/  F2FP.BF16.F32.PACK_AB R67, R59, R62 ;  /* 0x0000003e3b43723e */ /* 0x000fe200000010ff */
[----:B------:R-:W-:Y:S01]  /*8200*/  IMAD R57, R70, 0x4, R55 ;  /* 0x0000000446397824 */ /* 0x000fe200078e0237 */
[----:B------:R-:W-:Y:S02]  /*8210*/  F2FP.BF16.F32.PACK_AB R65, R83, R46 ;  /* 0x0000002e5341723e */ /* 0x000fe400000010ff */
[----:B------:R-:W-:Y:S01]  /*8220*/  F2FP.BF16.F32.PACK_AB R83, R74, R63 ;  /* 0x0000003f4a53723e */ /* 0x000fe200000010ff */
[C---:B------:R-:W-:Y:S01]  /*8230*/  IMAD R59, R70.reuse, 0x4, R57 ;  /* 0x00000004463b7824 */ /* 0x040fe200078e0239 */
[-C--:B------:R-:W-:Y:S01]  /*8240*/  LEA.HI.X.SX32 R17, R25, R42.reuse, 0x1, P0 ;  /* 0x0000002a19117211 */ /* 0x080fe200000f0eff */
[----:B------:R2:W-:Y:S01]  /*8250*/  STS.128 [R84+0x800], R64 ;  /* 0x0008004054007388 */ /* 0x0005e20000000c00 */
[----:B------:R-:W-:Y:S01]  /*8260*/  LEA R24, P0, R29, R41, 0x1 ;  /* 0x000000291d187211 */ /* 0x000fe200078008ff */
[----:B------:R-:W-:Y:S01]  /*8270*/  IMAD R61, R70, 0x4, R59 ;  /* 0x00000004463d7824 */ /* 0x000fe200078e023b */
[-C--:B------:R-:W-:Y:S01]  /*8280*/  LEA.HI.X.SX32 R19, R27, R42.reuse, 0x1, P1 ;  /* 0x0000002a1b137211 */ /* 0x080fe200008f0eff */
[----:B------:R3:W-:Y:S01]  /*8290*/  STS.128 [R84+0xc00], R80 ;  /* 0x000c005054007388 */ /* 0x0007e20000000c00 */
[----:B------:R-:W-:-:S02]  /*82a0*/  LEA.HI.X.SX32 R25, R29, R42, 0x1, P0 ;  /* 0x0000002a1d197211 */ /* 0x000fc400000f0eff */
[C---:B------:R-:W-:Y:S01]  /*82b0*/  LEA R63, R70.reuse, R61, 0x2 ;  /* 0x0000003d463f7211 */ /* 0x040fe200078e10ff */
[----:B------:R-:W-:Y:S01]  /*82c0*/  BAR.SYNC.DEFER_BLOCKING 0x0 ;  /* 0x0000000000007b1d */ /* 0x000fe20000010000 */
[-C--:B------:R-:W-:Y:S02]  /*82d0*/  LEA R26, P0, R31, R41.reuse, 0x1 ;  /* 0x000000291f1a7211 */ /* 0x080fe400078008ff */
[-C--:B------:R-:W-:Y:S02]  /*82e0*/  LEA R34, P1, R37, R41.reuse, 0x1 ;  /* 0x0000002925227211 */ /* 0x080fe400078208ff */
[----:B------:R-:W-:Y:S02]  /*82f0*/  LEA.HI.X.SX32 R27, R31, R42, 0x1, P0 ;  /* 0x0000002a1f1b7211 */ /* 0x000fe400000f0eff */
[----:B------:R-:W-:Y:S01]  /*8300*/  LEA R28, P0, R33, R41, 0x1 ;  /* 0x00000029211c7211 */ /* 0x000fe200078008ff */
[----:B--2---:R-:W-:Y:S01]  /*8310*/  IMAD R65, R70, 0x4, R63 ;  /* 0x0000000446417824 */ /* 0x004fe200078e023f */
[----:B0-----:R-:W-:-:S02]  /*8320*/  PRMT R31, R21, 0x7632, R31 ;  /* 0x00007632151f7816 */ /* 0x001fc4000000001f */
[----:B------:R-:W-:Y:S01]  /*8330*/  LEA.HI.X.SX32 R29, R33, R42, 0x1, P0 ;  /* 0x0000002a211d7211 */ /* 0x000fe200000f0eff */
[----:B------:R-:W-:Y:S01]  /*8340*/  IMAD R67, R70, 0x4, R65 ;  /* 0x0000000446437824 */ /* 0x000fe200078e0241 */
[----:B------:R-:W-:-:S03]  /*8350*/  LEA R30, P0, R35, R41, 0x1 ;  /* 0x00000029231e7211 */ /* 0x000fc600078008ff */
[----:B------:R-:W-:-:S04]  /*8360*/  IMAD R71, R70, 0x4, R67 ;  /* 0x0000000446477824 */ /* 0x000fc800078e0243 */
[----:B------:R-:W-:-:S04]  /*8370*/  IMAD R73, R70, 0x4, R71 ;  /* 0x0000000446497824 */ /* 0x000fc800078e0247 */
[C---:B------:R-:W-:Y:S01]  /*8380*/  IMAD R75, R70.reuse, 0x4, R73 ;  /* 0x00000004464b7824 */ /* 0x040fe200078e0249 */
[----:B------:R0:W-:Y:S03]  /*8390*/  STG.E.U16 desc[UR10][R16.64], R20 ;  /* 0x0000001410007986 */ /* 0x0001e6000c10150a */
[----:B------:R-:W-:-:S04]  /*83a0*/  IMAD R77, R70, 0x4, R75 ;  /* 0x00000004464d7824 */ /* 0x000fc800078e024b */
[----:B------:R-:W-:-:S04]  /*83b0*/  IMAD R79, R70, 0x4, R77 ;  /* 0x00000004464f7824 */ /* 0x000fc800078e024d */
[----:B---3--:R-:W-:Y:S01]  /*83c0*/  IMAD R81, R70, 0x4, R79 ;  /* 0x0000000446517824 */ /* 0x008fe200078e024f */
[----:B0-----:R-:W-:-:S04]  /*83d0*/  PRMT R17, R20, 0x7632, R17 ;  /* 0x0000763214117816 */ /* 0x001fc80000000011 */
[C---:B------:R-:W-:Y:S01]  /*83e0*/  LEA R83, R70.reuse, R81, 0x2 ;  /* 0x0000005146537211 */ /* 0x040fe200078e10ff */
[----:B------:R-:W-:Y:S04]  /*83f0*/  STG.E.U16 desc[UR10][R18.64], R17 ;  /* 0x0000001112007986 */ /* 0x000fe8000c10150a */
[----:B------:R0:W-:Y:S01]  /*8400*/  STG.E.U16 desc[UR10][R24.64], R21 ;  /* 0x0000001518007986 */ /* 0x0001e2000c10150a */
[----:B------:R-:W-:-:S03]  /*8410*/  IMAD R85, R70, 0x4, R83 ;  /* 0x0000000446557824 */ /* 0x000fc600078e0253 */
[----:B------:R2:W-:Y:S04]  /*8420*/  STG.E.U16 desc[UR10][R26.64], R31 ;  /* 0x0000001f1a007986 */ /* 0x0005e8000c10150a */
[----:B------:R3:W-:Y:S01]  /*8430*/  STG.E.U16 desc[UR10][R28.64], R22 ;  /* 0x000000161c007986 */ /* 0x0007e2000c10150a */
[----:B0-----:R-:W-:-:S03]  /*8440*/  PRMT R25, R22, 0x7632, R25 ;  /* 0x0000763216197816 */ /* 0x001fc60000000019 */
[----:B------:R-:W0:Y:S01]  /*8450*/  LDS.128 R16, [R40] ;  /* 0x0000000028107984 */ /* 0x000e220000000c00 */
[-C--:B--2---:R-:W-:Y:S02]  /*8460*/  LEA.HI.X.SX32 R31, R35, R42.reuse, 0x1, P0 ;  /* 0x0000002a231f7211 */ /* 0x084fe400000f0eff */
[-C--:B------:R-:W-:Y:S02]  /*8470*/  LEA R20, P0, R39, R41.reuse, 0x1 ;  /* 0x0000002927147211 */ /* 0x080fe400078008ff */
[-C--:B------:R-:W-:Y:S01]  /*8480*/  LEA.HI.X.SX32 R35, R37, R42.reuse, 0x1, P1 ;  /* 0x0000002a25237211 */ /* 0x080fe200008f0eff */
[----:B------:R2:W-:Y:S01]  /*8490*/  STG.E.U16 desc[UR10][R30.64], R25 ;  /* 0x000000191e007986 */ /* 0x0005e2000c10150a */
[----:B------:R-:W-:Y:S02]  /*84a0*/  LEA.HI.X.SX32 R21, R39, R42, 0x1, P0 ;  /* 0x0000002a27157211 */ /* 0x000fe400000f0eff */
[-C--:B------:R-:W-:Y:S01]  /*84b0*/  LEA R24, P0, R43, R41.reuse, 0x1 ;  /* 0x000000292b187211 */ /* 0x080fe200078008ff */
[----:B------:R4:W-:Y:S01]  /*84c0*/  STG.E.U16 desc[UR10][R34.64], R23 ;  /* 0x0000001722007986 */ /* 0x0009e2000c10150a */
[----:B------:R-:W-:-:S02]  /*84d0*/  LEA R26, P1, R45, R41, 0x1 ;  /* 0x000000292d1a7211 */ /* 0x000fc400078208ff */
[----:B---3--:R-:W-:Y:S02]  /*84e0*/  PRMT R22, R23, 0x7632, R22 ;  /* 0x0000763217167816 */ /* 0x008fe40000000016 */
[-C--:B------:R-:W-:Y:S02]  /*84f0*/  LEA.HI.X.SX32 R27, R45, R42.reuse, 0x1, P1 ;  /* 0x0000002a2d1b7211 */ /* 0x080fe400008f0eff */
[-C--:B------:R-:W-:Y:S01]  /*8500*/  LEA R28, P1, R49, R41.reuse, 0x1 ;  /* 0x00000029311c7211 */ /* 0x080fe200078208ff */
[----:B------:R-:W-:Y:S01]  /*8510*/  STG.E.U16 desc[UR10][R20.64], R22 ;  /* 0x0000001614007986 */ /* 0x000fe2000c10150a */
[-C--:B--2---:R-:W-:Y:S01]  /*8520*/  LEA.HI.X.SX32 R25, R43, R42.reuse, 0x1, P0 ;  /* 0x0000002a2b197211 */ /* 0x084fe200000f0eff */
[C---:B------:R-:W-:Y:S01]  /*8530*/  IMAD R43, R70.reuse, 0x4, R85 ;  /* 0x00000004462b7824 */ /* 0x040fe200078e0255 */
[-C--:B------:R-:W-:Y:S01]  /*8540*/  LEA R32, P0, R47, R41.reuse, 0x1 ;  /* 0x000000292f207211 */ /* 0x080fe200078008ff */
[----:B------:R-:W2:Y:S01]  /*8550*/  LDS.128 R20, [R40+0x1000] ;  /* 0x0010000028147984 */ /* 0x000ea20000000c00 */
[----:B------:R-:W-:Y:S01]  /*8560*/  LEA R30, P2, R51, R41, 0x1 ;  /* 0x00000029331e7211 */ /* 0x000fe200078408ff */
[----:B------:R-:W-:Y:S01]  /*8570*/  IMAD R89, R70, 0x4, R43 ;  /* 0x0000000446597824 */ /* 0x000fe200078e022b */
[----:B------:R-:W-:-:S02]  /*8580*/  LEA.HI.X.SX32 R33, R47, R42, 0x1, P0 ;  /* 0x0000002a2f217211 */ /* 0x000fc400000f0eff */
[-C--:B------:R-:W-:Y:S01]  /*8590*/  LEA R38, P0, R53, R41.reuse, 0x1 ;  /* 0x0000002935267211 */ /* 0x080fe200078008ff */
[C---:B------:R-:W-:Y:S01]  /*85a0*/  IMAD R91, R70.reuse, 0x4, R89 ;  /* 0x00000004465b7824 */ /* 0x040fe200078e0259 */
[-C--:B------:R-:W-:Y:S02]  /*85b0*/  LEA.HI.X.SX32 R31, R51, R42.reuse, 0x1, P2 ;  /* 0x0000002a331f7211 */ /* 0x080fe400010f0eff */
[-C--:B------:R-:W-:Y:S01]  /*85c0*/  LEA.HI.X.SX32 R39, R53, R42.reuse, 0x1, P0 ;  /* 0x0000002a35277211 */ /* 0x080fe200000f0eff */
[C---:B------:R-:W-:Y:S01]  /*85d0*/  IMAD R93, R70.reuse, 0x4, R91 ;  /* 0x00000004465d7824 */ /* 0x040fe200078e025b */
[-C--:B------:R-:W-:Y:S02]  /*85e0*/  LEA R46, P0, R59, R41.reuse, 0x1 ;  /* 0x000000293b2e7211 */ /* 0x080fe400078008ff */
[-C--:B----4-:R-:W-:Y:S01]  /*85f0*/  LEA R34, P2, R57, R41.reuse, 0x1 ;  /* 0x0000002939227211 */ /* 0x090fe200078408ff */
[C---:B------:R-:W-:Y:S01]  /*8600*/  IMAD R95, R70.reuse, 0x4, R93 ;  /* 0x00000004465f7824 */ /* 0x040fe200078e025d */
[-C--:B------:R-:W-:Y:S01]  /*8610*/  LEA.HI.X.SX32 R47, R59, R42.reuse, 0x1, P0 ;  /* 0x0000002a3b2f7211 */ /* 0x080fe200000f0eff */
[----:B0-----:R0:W-:Y:S01]  /*8620*/  STG.E.U16 desc[UR10][R24.64], R16 ;  /* 0x0000001018007986 */ /* 0x0011e2000c10150a */
[----:B------:R-:W-:Y:S01]  /*8630*/  LEA R52, P0, R63, R41, 0x1 ;  /* 0x000000293f347211 */ /* 0x000fe200078008ff */
[----:B------:R-:W-:Y:S01]  /*8640*/  IMAD R97, R70, 0x4, R95 ;  /* 0x0000000446617824 */ /* 0x000fe200078e025f */
[----:B------:R-:W-:-:S02]  /*8650*/  LEA.HI.X.SX32 R29, R49, R42, 0x1, P1 ;  /* 0x0000002a311d7211 */ /* 0x000fc400008f0eff */
[-C--:B------:R-:W-:Y:S01]  /*8660*/  LEA.HI.X.SX32 R53, R63, R42.reuse, 0x1, P0 ;  /* 0x0000002a3f357211 */ /* 0x080fe200000f0eff */
[C---:B------:R-:W-:Y:S01]  /*8670*/  IMAD R99, R70.reuse, 0x4, R97 ;  /* 0x0000000446637824 */ /* 0x040fe200078e0261 */
[----:B------:R-:W-:Y:S02]  /*8680*/  LEA R36, P1, R55, R41, 0x1 ;  /* 0x0000002937247211 */ /* 0x000fe400078208ff */
[-C--:B------:R-:W-:Y:S02]  /*8690*/  LEA.HI.X.SX32 R35, R57, R42.reuse, 0x1, P2 ;  /* 0x0000002a39237211 */ /* 0x080fe400010f0eff */
[C---:B------:R-:W-:Y:S02]  /*86a0*/  LEA R101, R70.reuse, R99, 0x2 ;  /* 0x0000006346657211 */ /* 0x040fe400078e10ff */
[-C--:B------:R-:W-:Y:S02]  /*86b0*/  LEA R58, P0, R71, R41.reuse, 0x1 ;  /* 0x00000029473a7211 */ /* 0x080fe400078008ff */
[----:B------:R-:W-:Y:S01]  /*86c0*/  LEA R50, P2, R67, R41, 0x1 ;  /* 0x0000002943327211 */ /* 0x000fe200078408ff */
[----:B------:R-:W-:Y:S01]  /*86d0*/  IMAD R103, R70, 0x4, R101 ;  /* 0x0000000446677824 */ /* 0x000fe200078e0265 */
[----:B------:R-:W-:-:S02]  /*86e0*/  LEA.HI.X.SX32 R37, R55, R42, 0x1, P1 ;  /* 0x0000002a37257211 */ /* 0x000fc400008f0eff */
[-C--:B------:R-:W-:Y:S01]  /*86f0*/  LEA.HI.X.SX32 R59, R71, R42.reuse, 0x1, P0 ;  /* 0x0000002a473b7211 */ /* 0x080fe200000f0eff */
[C---:B------:R-:W-:Y:S01]  /*8700*/  IMAD R105, R70.reuse, 0x4, R103 ;  /* 0x0000000446697824 */ /* 0x040fe200078e0267 */
[-C--:B------:R-:W-:Y:S02]  /*8710*/  LEA R44, P1, R61, R41.reuse, 0x1 ;  /* 0x000000293d2c7211 */ /* 0x080fe400078208ff */
[-C--:B------:R-:W-:Y:S01]  /*8720*/  LEA.HI.X.SX32 R51, R67, R42.reuse, 0x1, P2 ;  /* 0x0000002a43337211 */ /* 0x080fe200010f0eff */
[C---:B------:R-:W-:Y:S01]  /*8730*/  IMAD R71, R70.reuse, 0x4, R105 ;  /* 0x0000000446477824 */ /* 0x040fe200078e0269 */
[-C--:B------:R-:W-:Y:S02]  /*8740*/  LEA R54, P2, R75, R41.reuse, 0x1 ;  /* 0x000000294b367211 */ /* 0x080fe400078408ff */
[----:B------:R-:W-:Y:S01]  /*8750*/  LEA.HI.X.SX32 R45, R61, R42, 0x1, P1 ;  /* 0x0000002a3d2d7211 */ /* 0x000fe200008f0eff */
[----:B------:R-:W-:Y:S01]  /*8760*/  IMAD R107, R70, 0x4, R71 ;  /* 0x00000004466b7824 */ /* 0x000fe200078e0247 */
[----:B------:R-:W-:-:S02]  /*8770*/  LEA R48, P1, R65, R41, 0x1 ;  /* 0x0000002941307211 */ /* 0x000fc400078208ff */
[-C--:B------:R-:W-:Y:S01]  /*8780*/  LEA.HI.X.SX32 R55, R75, R42.reuse, 0x1, P2 ;  /* 0x0000002a4b377211 */ /* 0x080fe200010f0eff */
[C---:B------:R-:W-:Y:S01]  /*8790*/  IMAD R109, R70.reuse, 0x4, R107 ;  /* 0x00000004466d7824 */ /* 0x040fe200078e026b */
[-C--:B------:R-:W-:Y:S02]  /*87a0*/  LEA R64, P2, R81, R41.reuse, 0x1 ;  /* 0x0000002951407211 */ /* 0x080fe400078408ff */
[-C--:B------:R-:W-:Y:S01]  /*87b0*/  LEA.HI.X.SX32 R49, R65, R42.reuse, 0x1, P1 ;  /* 0x0000002a41317211 */ /* 0x080fe200008f0eff */
[----:B------:R-:W-:Y:S01]  /*87c0*/  IMAD R111, R70, 0x4, R109 ;  /* 0x00000004466f7824 */ /* 0x000fe200078e026d */
[----:B------:R-:W-:Y:S02]  /*87d0*/  LEA.HI.X.SX32 R65, R81, R42, 0x1, P2 ;  /* 0x0000002a51417211 */ /* 0x000fe400010f0eff */
[-C--:B------:R-:W-:Y:S02]  /*87e0*/  LEA R66, P2, R43, R41.reuse, 0x1 ;  /* 0x000000292b427211 */ /* 0x080fe400078408ff */
[----:B------:R-:W-:-:S02]  /*87f0*/  LEA R56, P1, R73, R41, 0x1 ;  /* 0x0000002949387211 */ /* 0x000fc400078208ff */
[-C--:B------:R-:W-:Y:S01]  /*8800*/  LEA.HI.X.SX32 R67, R43, R42.reuse, 0x1, P2 ;  /* 0x0000002a2b437211 */ /* 0x080fe200010f0eff */
[C---:B------:R-:W-:Y:S01]  /*8810*/  IMAD R43, R70.reuse, 0x4, R111 ;  /* 0x00000004462b7824 */ /* 0x040fe200078e026f */
[----:B------:R-:W-:Y:S02]  /*8820*/  LEA R62, P0, R77, R41, 0x1 ;  /* 0x000000294d3e7211 */ /* 0x000fe400078008ff */
[-C--:B------:R-:W-:Y:S02]  /*8830*/  LEA.HI.X.SX32 R57, R73, R42.reuse, 0x1, P1 ;  /* 0x0000002a49397211 */ /* 0x080fe400008f0eff */
[C---:B------:R-:W-:Y:S02]  /*8840*/  LEA R113, R70.reuse, R43, 0x2 ;  /* 0x0000002b46717211 */ /* 0x040fe400078e10ff */
[----:B------:R-:W-:Y:S02]  /*8850*/  LEA.HI.X.SX32 R63, R77, R42, 0x1, P0 ;  /* 0x0000002a4d3f7211 */ /* 0x000fe400000f0eff */
[-C--:B------:R-:W-:Y:S01]  /*8860*/  LEA R60, P1, R79, R41.reuse, 0x1 ;  /* 0x000000294f3c7211 */ /* 0x080fe200078208ff */
[----:B------:R-:W-:Y:S01]  /*8870*/  IMAD R115, R70, 0x4, R113 ;  /* 0x0000000446737824 */ /* 0x000fe200078e0271 */
[----:B------:R-:W-:-:S02]  /*8880*/  LEA R74, P0, R83, R41, 0x1 ;  /* 0x00000029534a7211 */ /* 0x000fc400078008ff */
[-C--:B------:R-:W-:Y:S01]  /*8890*/  LEA.HI.X.SX32 R61, R79, R42.reuse, 0x1, P1 ;  /* 0x0000002a4f3d7211 */ /* 0x080fe200008f0eff */
[C---:B------:R-:W-:Y:S01]  /*88a0*/  IMAD R117, R70.reuse, 0x4, R115 ;  /* 0x0000000446757824 */ /* 0x040fe200078e0273 */
[-C--:B------:R-:W-:Y:S02]  /*88b0*/  LEA.HI.X.SX32 R75, R83, R42.reuse, 0x1, P0 ;  /* 0x0000002a534b7211 */ /* 0x080fe400000f0eff */
[-C--:B------:R-:W-:Y:S01]  /*88c0*/  LEA R72, P1, R85, R41.reuse, 0x1 ;  /* 0x0000002955487211 */ /* 0x080fe200078208ff */
[C---:B------:R-:W-:Y:S01]  /*88d0*/  IMAD R119, R70.reuse, 0x4, R117 ;  /* 0x0000000446777824 */ /* 0x040fe200078e0275 */
[----:B------:R-:W-:Y:S02]  /*88e0*/  LEA R76, P0, R89, R41, 0x1 ;  /* 0x00000029594c7211 */ /* 0x000fe400078008ff */
[-C--:B------:R-:W-:Y:S01]  /*88f0*/  LEA.HI.X.SX32 R73, R85, R42.reuse, 0x1, P1 ;  /* 0x0000002a55497211 */ /* 0x080fe200008f0eff */
[----:B------:R-:W-:Y:S01]  /*8900*/  IMAD R121, R70, 0x4, R119 ;  /* 0x0000000446797824 */ /* 0x000fe200078e0277 */
[----:B------:R-:W-:-:S02]  /*8910*/  LEA.HI.X.SX32 R77, R89, R42, 0x1, P0 ;  /* 0x0000002a594d7211 */ /* 0x000fc400000f0eff */
[-C--:B------:R-:W-:Y:S01]  /*8920*/  LEA R78, P1, R91, R41.reuse, 0x1 ;  /* 0x000000295b4e7211 */ /* 0x080fe200078208ff */
[C---:B------:R-:W-:Y:S01]  /*8930*/  IMAD R123, R70.reuse, 0x4, R121 ;  /* 0x00000004467b7824 */ /* 0x040fe200078e0279 */
[-C--:B------:R-:W-:Y:S02]  /*8940*/  LEA R82, P0, R95, R41.reuse, 0x1 ;  /* 0x000000295f527211 */ /* 0x080fe400078008ff */
[-C--:B------:R-:W-:Y:S01]  /*8950*/  LEA.HI.X.SX32 R79, R91, R42.reuse, 0x1, P1 ;  /* 0x0000002a5b4f7211 */ /* 0x080fe200008f0eff */
[----:B------:R-:W-:Y:S01]  /*8960*/  IMAD R125, R70, 0x4, R123 ;  /* 0x00000004467d7824 */ /* 0x000fe200078e027b */
[----:B------:R-:W-:Y:S02]  /*8970*/  LEA.HI.X.SX32 R83, R95, R42, 0x1, P0 ;  /* 0x0000002a5f537211 */ /* 0x000fe400000f0eff */
[-C--:B------:R-:W-:Y:S02]  /*8980*/  LEA R84, P1, R97, R41.reuse, 0x1 ;  /* 0x0000002961547211 */ /* 0x080fe400078208ff */
[----:B------:R-:W-:-:S02]  /*8990*/  LEA R90, P0, R101, R41, 0x1 ;  /* 0x00000029655a7211 */ /* 0x000fc400078008ff */
[-C--:B------:R-:W-:Y:S02]  /*89a0*/  LEA R80, P2, R93, R41.reuse, 0x1 ;  /* 0x000000295d507211 */ /* 0x080fe400078408ff */
[-C--:B------:R-:W-:Y:S02]  /*89b0*/  LEA.HI.X.SX32 R85, R97, R42.reuse, 0x1, P1 ;  /* 0x0000002a61557211 */ /* 0x080fe400008f0eff */
[-C--:B------:R-:W-:Y:S02]  /*89c0*/  LEA.HI.X.SX32 R91, R101, R42.reuse, 0x1, P0 ;  /* 0x0000002a655b7211 */ /* 0x080fe400000f0eff */
[-C--:B------:R-:W-:Y:S02]  /*89d0*/  LEA R92, P1, R103, R41.reuse, 0x1 ;  /* 0x00000029675c7211 */ /* 0x080fe400078208ff */
[----:B------:R-:W-:Y:S02]  /*89e0*/  LEA R96, P0, R71, R41, 0x1 ;  /* 0x0000002947607211 */ /* 0x000fe400078008ff */
[----:B------:R-:W-:-:S02]  /*89f0*/  LEA.HI.X.SX32 R81, R93, R42, 0x1, P2 ;  /* 0x0000002a5d517211 */ /* 0x000fc400010f0eff */
[-C--:B------:R-:W-:Y:S02]  /*8a00*/  LEA R88, P2, R99, R41.reuse, 0x1 ;  /* 0x0000002963587211 */ /* 0x080fe400078408ff */
[-C--:B------:R-:W-:Y:S02]  /*8a10*/  LEA.HI.X.SX32 R93, R103, R42.reuse, 0x1, P1 ;  /* 0x0000002a675d7211 */ /* 0x080fe400008f0eff */
[-C--:B------:R-:W-:Y:S01]  /*8a20*/  LEA.HI.X.SX32 R97, R71, R42.reuse, 0x1, P0 ;  /* 0x0000002a47617211 */ /* 0x080fe200000f0eff */
[----:B------:R-:W-:Y:S01]  /*8a30*/  IMAD R71, R70, 0x4, R125 ;  /* 0x0000000446477824 */ /* 0x000fe200078e027d */
[-C--:B------:R-:W-:Y:S02]  /*8a40*/  LEA R98, P1, R107, R41.reuse, 0x1 ;  /* 0x000000296b627211 */ /* 0x080fe400078208ff */
[----:B------:R-:W-:Y:S02]  /*8a50*/  LEA.HI.X.SX32 R89, R99, R42, 0x1, P2 ;  /* 0x0000002a63597211 */ /* 0x000fe400010f0eff */
[----:B------:R-:W-:-:S02]  /*8a60*/  LEA R94, P2, R105, R41, 0x1 ;  /* 0x00000029695e7211 */ /* 0x000fc400078408ff */
[-C--:B------:R-:W-:Y:S02]  /*8a70*/  LEA.HI.X.SX32 R99, R107, R42.reuse, 0x1, P1 ;  /* 0x0000002a6b637211 */ /* 0x080fe400008f0eff */
[----:B------:R-:W-:Y:S02]  /*8a80*/  LEA R104, P1, R43, R41, 0x1 ;  /* 0x000000292b687211 */ /* 0x000fe400078208ff */
[C---:B------:R-:W-:Y:S02]  /*8a90*/  LEA R127, R70.reuse, R71, 0x2 ;  /* 0x00000047467f7211 */ /* 0x040fe400078e10ff */
[-C--:B------:R-:W-:Y:S02]  /*8aa0*/  LEA.HI.X.SX32 R95, R105, R42.reuse, 0x1, P2 ;  /* 0x0000002a695f7211 */ /* 0x080fe400010f0eff */
        /* <DEDUP_REMOVED lines=16> */
[-C--:B------:R-:W-:Y:S01]  /*8bb0*/  LEA R110, P1, R117, R41.reuse, 0x1 ;  /* 0x00000029756e7211 */ /* 0x080fe200078208ff */
[----:B------:R-:W-:Y:S01]  /*8bc0*/  IMAD R137, R70, 0x4, R135 ;  /* 0x0000000446897824 */ /* 0x000fe200078e0287 */
[-C--:B------:R-:W-:Y:S02]  /*8bd0*/  LEA.HI.X.SX32 R109, R115, R42.reuse, 0x1, P0 ;  /* 0x0000002a736d7211 */ /* 0x080fe400000f0eff */
[----:B------:R-:W-:Y:S02]  /*8be0*/  LEA.HI.X.SX32 R119, R125, R42, 0x1, P2 ;  /* 0x0000002a7d777211 */ /* 0x000fe400010f0eff */
[----:B------:R-:W-:-:S02]  /*8bf0*/  LEA R114, P0, R121, R41, 0x1 ;  /* 0x0000002979727211 */ /* 0x000fc400078008ff */
[-C--:B------:R-:W-:Y:S02]  /*8c00*/  LEA R124, P2, R43, R41.reuse, 0x1 ;  /* 0x000000292b7c7211 */ /* 0x080fe400078408ff */
[-C--:B------:R-:W-:Y:S02]  /*8c10*/  LEA.HI.X.SX32 R111, R117, R42.reuse, 0x1, P1 ;  /* 0x0000002a756f7211 */ /* 0x080fe400008f0eff */
[-C--:B------:R-:W-:Y:S02]  /*8c20*/  LEA R116, P1, R123, R41.reuse, 0x1 ;  /* 0x000000297b747211 */ /* 0x080fe400078208ff */
[----:B------:R-:W-:Y:S02]  /*8c30*/  PRMT R86, R16, 0x7632, R86 ;  /* 0x0000763210567816 */ /* 0x000fe40000000056 */
[-C--:B------:R-:W-:Y:S02]  /*8c40*/  LEA.HI.X.SX32 R115, R121, R42.reuse, 0x1, P0 ;  /* 0x0000002a79737211 */ /* 0x080fe400000f0eff */
[-C--:B------:R-:W-:Y:S01]  /*8c50*/  LEA.HI.X.SX32 R125, R43, R42.reuse, 0x1, P2 ;  /* 0x0000002a2b7d7211 */ /* 0x080fe200010f0eff */
[----:B------:R-:W-:Y:S01]  /*8c60*/  IMAD R43, R70, 0x4, R137 ;  /* 0x00000004462b7824 */ /* 0x000fe200078e0289 */
[----:B------:R-:W-:Y:S01]  /*8c70*/  LEA R120, P0, R71, R41, 0x1 ;  /* 0x0000002947787211 */ /* 0x000fe200078008ff */
[----:B------:R3:W-:Y:S01]  /*8c80*/  STG.E.U16 desc[UR10][R26.64], R86 ;  /* 0x000000561a007986 */ /* 0x0007e2000c10150a */
[----:B------:R-:W-:-:S02]  /*8c90*/  LEA.HI.X.SX32 R117, R123, R42, 0x1, P1 ;  /* 0x0000002a7b757211 */ /* 0x000fc400008f0eff */
[----:B------:R-:W-:Y:S01]  /*8ca0*/  LEA R122, P1, R127, R41, 0x1 ;  /* 0x000000297f7a7211 */ /* 0x000fe200078208ff */
[----:B------:R-:W-:Y:S01]  /*8cb0*/  STG.E.U16 desc[UR10][R32.64], R17 ;  /* 0x0000001120007986 */ /* 0x000fe2000c10150a */
[----:B0-----:R-:W-:Y:S02]  /*8cc0*/  PRMT R25, R17, 0x7632, R25 ;  /* 0x0000763211197816 */ /* 0x001fe40000000019 */
[-C--:B------:R-:W-:Y:S02]  /*8cd0*/  LEA.HI.X.SX32 R121, R71, R42.reuse, 0x1, P0 ;  /* 0x0000002a47797211 */ /* 0x080fe400000f0eff */
[----:B------:R-:W-:Y:S01]  /*8ce0*/  LEA R71, R70, R43, 0x2 ;  /* 0x0000002b46477211 */ /* 0x000fe200078e10ff */
[----:B------:R0:W-:Y:S01]  /*8cf0*/  STG.E.U16 desc[UR10][R28.64], R25 ;  /* 0x000000191c007986 */ /* 0x0001e2000c10150a */
[-C--:B------:R-:W-:Y:S02]  /*8d00*/  LEA.HI.X.SX32 R123, R127, R42.reuse, 0x1, P1 ;  /* 0x0000002a7f7b7211 */ /* 0x080fe400008f0eff */
[----:B---3--:R-:W-:Y:S01]  /*8d10*/  PRMT R27, R18, 0x7632, R27 ;  /* 0x00007632121b7816 */ /* 0x008fe2000000001b */
[----:B------:R3:W-:Y:S01]  /*8d20*/  STG.E.U16 desc[UR10][R30.64], R18 ;  /* 0x000000121e007986 */ /* 0x0007e2000c10150a */
[-C--:B------:R-:W-:Y:S01]  /*8d30*/  LEA R126, P0, R129, R41.reuse, 0x1 ;  /* 0x00000029817e7211 */ /* 0x080fe200078008ff */
[C---:B------:R-:W-:Y:S01]  /*8d40*/  IMAD R139, R70.reuse, 0x4, R71 ;  /* 0x00000004468b7824 */ /* 0x040fe200078e0247 */
[-C--:B------:R-:W-:Y:S01]  /*8d50*/  LEA R128, P1, R131, R41.reuse, 0x1 ;  /* 0x0000002983807211 */ /* 0x080fe200078208ff */
[----:B------:R4:W-:Y:S01]  /*8d60*/  STG.E.U16 desc[UR10][R38.64], R27 ;  /* 0x0000001b26007986 */ /* 0x0009e2000c10150a */
[----:B------:R-:W-:Y:S01]  /*8d70*/  LEA R130, P2, R133, R41, 0x1 ;  /* 0x0000002985827211 */ /* 0x000fe200078408ff */
[----:B------:R-:W-:Y:S01]  /*8d80*/  IMAD R141, R70, 0x4, R139 ;  /* 0x00000004468d7824 */ /* 0x000fe200078e028b */
[-C--:B------:R-:W-:Y:S01]  /*8d90*/  LEA.HI.X.SX32 R127, R129, R42.reuse, 0x1, P0 ;  /* 0x0000002a817f7211 */ /* 0x080fe200000f0eff */
[----:B------:R5:W-:Y:S01]  /*8da0*/  STG.E.U16 desc[UR10][R36.64], R19 ;  /* 0x0000001324007986 */ /* 0x000be2000c10150a */
[----:B------:R-:W-:-:S02]  /*8db0*/  LEA.HI.X.SX32 R129, R131, R42, 0x1, P1 ;  /* 0x0000002a83817211 */ /* 0x000fc400008f0eff */
[-C--:B------:R-:W-:Y:S02]  /*8dc0*/  LEA R132, P0, R135, R41.reuse, 0x1 ;  /* 0x0000002987847211 */ /* 0x080fe400078008ff */
[----:B0-----:R-:W-:Y:S02]  /*8dd0*/  PRMT R29, R19, 0x7632, R29 ;  /* 0x00007632131d7816 */ /* 0x001fe4000000001d */
[-C--:B------:R-:W-:Y:S01]  /*8de0*/  LEA.HI.X.SX32 R131, R133, R42.reuse, 0x1, P2 ;  /* 0x0000002a85837211 */ /* 0x080fe200010f0eff */
[----:B------:R-:W0:Y:S01]  /*8df0*/  LDS.128 R16, [R40+0x2000] ;  /* 0x0020000028107984 */ /* 0x000e220000000c00 */
[-C--:B------:R-:W-:Y:S02]  /*8e00*/  LEA R134, P1, R137, R41.reuse, 0x1 ;  /* 0x0000002989867211 */ /* 0x080fe400078208ff */
[----:B------:R-:W-:Y:S01]  /*8e10*/  LEA R136, P2, R43, R41, 0x1 ;  /* 0x000000292b887211 */ /* 0x000fe200078408ff */
[----:B------:R-:W-:Y:S01]  /*8e20*/  STG.E.U16 desc[UR10][R34.64], R29 ;  /* 0x0000001d22007986 */ /* 0x000fe2000c10150a */
[----:B------:R-:W-:-:S02]  /*8e30*/  LEA.HI.X.SX32 R133, R135, R42, 0x1, P0 ;  /* 0x0000002a87857211 */ /* 0x000fc400000f0eff */
[-C--:B------:R-:W-:Y:S01]  /*8e40*/  LEA.HI.X.SX32 R135, R137, R42.reuse, 0x1, P1 ;  /* 0x0000002a89877211 */ /* 0x080fe200008f0eff */
[----:B------:R1:W-:Y:S01]  /*8e50*/  STG.E.U16 desc[UR10][R46.64], R12 ;  /* 0x0000000c2e007986 */ /* 0x0003e2000c10150a */
[----:B------:R-:W-:Y:S01]  /*8e60*/  LEA.HI.X.SX32 R137, R43, R42, 0x1, P2 ;  /* 0x0000002a2b897211 */ /* 0x000fe200010f0eff */
[----:B------:R-:W-:Y:S01]  /*8e70*/  IMAD R43, R70, 0x4, R141 ;  /* 0x00000004462b7824 */ /* 0x000fe200078e028d */
[-C--:B------:R-:W-:Y:S02]  /*8e80*/  LEA R70, P0, R71, R41.reuse, 0x1 ;  /* 0x0000002947467211 */ /* 0x080fe400078008ff */
[-C--:B------:R-:W-:Y:S02]  /*8e90*/  LEA R138, P1, R139, R41.reuse, 0x1 ;  /* 0x000000298b8a7211 */ /* 0x080fe400078208ff */
[-C--:B------:R-:W-:Y:S02]  /*8ea0*/  LEA R140, P2, R141, R41.reuse, 0x1 ;  /* 0x000000298d8c7211 */ /* 0x080fe400078408ff */
[----:B------:R-:W-:-:S02]  /*8eb0*/  LEA R142, P3, R43, R41, 0x1 ;  /* 0x000000292b8e7211 */ /* 0x000fc400078608ff */
[-C--:B------:R-:W-:Y:S02]  /*8ec0*/  LEA.HI.X.SX32 R71, R71, R42.reuse, 0x1, P0 ;  /* 0x0000002a47477211 */ /* 0x080fe400000f0eff */
[-C--:B------:R-:W-:Y:S02]  /*8ed0*/  LEA.HI.X.SX32 R139, R139, R42.reuse, 0x1, P1 ;  /* 0x0000002a8b8b7211 */ /* 0x080fe400008f0eff */
[-C--:B------:R-:W-:Y:S02]  /*8ee0*/  LEA.HI.X.SX32 R141, R141, R42.reuse, 0x1, P2 ;  /* 0x0000002a8d8d7211 */ /* 0x080fe400010f0eff */
[----:B------:R-:W-:Y:S02]  /*8ef0*/  LEA.HI.X.SX32 R143, R43, R42, 0x1, P3 ;  /* 0x0000002a2b8f7211 */ /* 0x000fe400018f0eff */
[----:B---3--:R-:W-:Y:S01]  /*8f00*/  PRMT R31, R12, 0x7632, R31 ;  /* 0x000076320c1f7816 */ /* 0x008fe2000000001f */
[----:B------:R-:W3:Y:S01]  /*8f10*/  LDS.128 R40, [R40+0x3000] ;  /* 0x0030000028287984 */ /* 0x000ee20000000c00 */
[----:B------:R-:W-:-:S02]  /*8f20*/  PRMT R24, R13, 0x7632, R24 ;  /* 0x000076320d187816 */ /* 0x000fc40000000018 */
[----:B------:R-:W-:Y:S01]  /*8f30*/  PRMT R25, R14, 0x7632, R25 ;  /* 0x000076320e197816 */ /* 0x000fe20000000019 */
[----:B------:R0:W-:Y:S01]  /*8f40*/  STG.E.U16 desc[UR10][R44.64], R31 ;  /* 0x0000001f2c007986 */ /* 0x0001e2000c10150a */
[----:B----4-:R-:W-:Y:S02]  /*8f50*/  PRMT R27, R15, 0x7632, R27 ;  /* 0x000076320f1b7816 */ /* 0x010fe4000000001b */
[----:B--2---:R-:W-:Y:S01]  /*8f60*/  PRMT R30, R20, 0x7632, R30 ;  /* 0x00007632141e7816 */ /* 0x004fe2000000001e */
[----:B------:R2:W-:Y:S01]  /*8f70*/  STG.E.U16 desc[UR10][R52.64], R13 ;  /* 0x0000000d34007986 */ /* 0x0005e2000c10150a */
[----:B-----5:R-:W-:Y:S02]  /*8f80*/  PRMT R37, R21, 0x7632, R37 ;  /* 0x0000763215257816 */ /* 0x020fe40000000025 */
[----:B------:R-:W-:Y:S01]  /*8f90*/  PRMT R33, R22, 0x7632, R33 ;  /* 0x0000763216217816 */ /* 0x000fe20000000021 */
[----:B------:R4:W-:Y:S01]  /*8fa0*/  STG.E.U16 desc[UR10][R48.64], R24 ;  /* 0x0000001830007986 */ /* 0x0009e2000c10150a */
[----:B------:R-:W-:-:S02]  /*8fb0*/  PRMT R39, R23, 0x7632, R39 ;  /* 0x0000763217277816 */ /* 0x000fc40000000027 */
[----:B-1----:R-:W-:Y:S01]  /*8fc0*/  PRMT R12, R8, 0x7632, R12 ;  /* 0x00007632080c7816 */ /* 0x002fe2000000000c */
[----:B------:R1:W-:Y:S01]  /*8fd0*/  STG.E.U16 desc[UR10][R50.64], R14 ;  /* 0x0000000e32007986 */ /* 0x0003e2000c10150a */
[----:B0-----:R-:W-:Y:S02]  /*8fe0*/  PRMT R44, R9, 0x7632, R44 ;  /* 0x00007632092c7816 */ /* 0x001fe4000000002c */
[----:B------:R-:W-:Y:S01]  /*8ff0*/  PRMT R46, R10, 0x7632, R46 ;  /* 0x000076320a2e7816 */ /* 0x000fe2000000002e */
[----:B------:R0:W-:Y:S01]  /*9000*/  STG.E.U16 desc[UR10][R58.64], R25 ;  /* 0x000000193a007986 */ /* 0x0001e2000c10150a */
[----:B--2---:R-:W-:Y:S02]  /*9010*/  PRMT R52, R17, 0x7632, R52 ;  /* 0x0000763211347816 */ /* 0x004fe40000000034 */
[----:B------:R-:W-:Y:S01]  /*9020*/  ISETP.GE.U32.AND P0, PT, R68, 0x40, PT ;  /* 0x000000404400780c */ /* 0x000fe20003f06070 */
[----:B------:R2:W-:Y:S01]  /*9030*/  STG.E.U16 desc[UR10][R56.64], R15 ;  /* 0x0000000f38007986 */ /* 0x0005e2000c10150a */
[----:B----4-:R-:W-:-:S03]  /*9040*/  PRMT R48, R11, 0x7632, R48 ;  /* 0x000076320b307816 */ /* 0x010fc60000000030 */
[----:B------:R4:W-:Y:S01]  /*9050*/  STG.E.U16 desc[UR10][R54.64], R27 ;  /* 0x0000001b36007986 */ /* 0x0009e2000c10150a */
[----:B-1----:R-:W-:-:S03]  /*9060*/  PRMT R50, R16, 0x7632, R50 ;  /* 0x0000763210327816 */ /* 0x002fc60000000032 */
[----:B------:R1:W-:Y:S01]  /*9070*/  STG.E.U16 desc[UR10][R62.64], R20 ;  /* 0x000000143e007986 */ /* 0x0003e2000c10150a */
[----:B0-----:R-:W-:-:S03]  /*9080*/  PRMT R58, R4, 0x7632, R58 ;  /* 0x00007632043a7816 */ /* 0x001fc6000000003a */
[----:B------:R0:W-:Y:S01]  /*9090*/  STG.E.U16 desc[UR10][R60.64], R30 ;  /* 0x0000001e3c007986 */ /* 0x0001e2000c10150a */
[----:B--2---:R-:W-:-:S03]  /*90a0*/  PRMT R56, R19, 0x7632, R56 ;  /* 0x0000763213387816 */ /* 0x004fc60000000038 */
[----:B------:R2:W-:Y:S01]  /*90b0*/  STG.E.U16 desc[UR10][R64.64], R21 ;  /* 0x0000001540007986 */ /* 0x0005e2000c10150a */
[----:B----4-:R-:W-:-:S03]  /*90c0*/  PRMT R54, R18, 0x7632, R54 ;  /* 0x0000763212367816 */ /* 0x010fc60000000036 */
[----:B------:R-:W-:Y:S01]  /*90d0*/  STG.E.U16 desc[UR10][R74.64], R37 ;  /* 0x000000254a007986 */ /* 0x000fe2000c10150a */
[----:B-1----:R-:W-:-:S03]  /*90e0*/  PRMT R62, R6, 0x7632, R62 ;  /* 0x00007632063e7816 */ /* 0x002fc6000000003e */
[----:B------:R-:W-:Y:S01]  /*90f0*/  STG.E.U16 desc[UR10][R72.64], R22 ;  /* 0x0000001648007986 */ /* 0x000fe2000c10150a */
[----:B0-----:R-:W-:-:S03]  /*9100*/  PRMT R60, R5, 0x7632, R60 ;  /* 0x00007632053c7816 */ /* 0x001fc6000000003c */
[----:B------:R3:W-:Y:S01]  /*9110*/  STG.E.U16 desc[UR10][R66.64], R33 ;  /* 0x0000002142007986 */ /* 0x0007e2000c10150a */
[----:B--2---:R-:W-:-:S03]  /*9120*/  PRMT R64, R7, 0x7632, R64 ;  /* 0x0000763207407816 */ /* 0x004fc60000000040 */
[----:B------:R-:W-:Y:S04]  /*9130*/  STG.E.U16 desc[UR10][R76.64], R23 ;  /* 0x000000174c007986 */ /* 0x000fe8000c10150a */
[----:B------:R-:W-:Y:S04]  /*9140*/  STG.E.U16 desc[UR10][R78.64], R39 ;  /* 0x000000274e007986 */ /* 0x000fe8000c10150a */
[----:B------:R-:W-:Y:S01]  /*9150*/  STG.E.U16 desc[UR10][R80.64], R8 ;  /* 0x0000000850007986 */ /* 0x000fe2000c10150a */
[----:B---3--:R-:W-:-:S03]  /*9160*/  PRMT R66, R40, 0x7632, R66 ;  /* 0x0000763228427816 */ /* 0x008fc60000000042 */
[----:B------:R-:W-:Y:S04]  /*9170*/  STG.E.U16 desc[UR10][R82.64], R12 ;  /* 0x0000000c52007986 */ /* 0x000fe8000c10150a */
        /* <DEDUP_REMOVED lines=14> */
[----:B------:R0:W-:Y:S04]  /*9260*/  STG.E.U16 desc[UR10][R114.64], R4 ;  /* 0x0000000472007986 */ /* 0x0001e8000c10150a */
[----:B------:R-:W-:Y:S04]  /*9270*/  STG.E.U16 desc[UR10][R116.64], R58 ;  /* 0x0000003a74007986 */ /* 0x000fe8000c10150a */
[----:B------:R1:W-:Y:S04]  /*9280*/  STG.E.U16 desc[UR10][R118.64], R5 ;  /* 0x0000000576007986 */ /* 0x0003e8000c10150a */
[----:B------:R-:W-:Y:S01]  /*9290*/  STG.E.U16 desc[UR10][R120.64], R60 ;  /* 0x0000003c78007986 */ /* 0x000fe2000c10150a */
[----:B0-----:R-:W-:-:S03]  /*92a0*/  PRMT R4, R41, 0x7632, R4 ;  /* 0x0000763229047816 */ /* 0x001fc60000000004 */
[----:B------:R-:W-:Y:S04]  /*92b0*/  STG.E.U16 desc[UR10][R122.64], R6 ;  /* 0x000000067a007986 */ /* 0x000fe8000c10150a */
[----:B------:R-:W-:Y:S01]  /*92c0*/  STG.E.U16 desc[UR10][R124.64], R62 ;  /* 0x0000003e7c007986 */ /* 0x000fe2000c10150a */
[----:B-1----:R-:W-:-:S03]  /*92d0*/  PRMT R5, R42, 0x7632, R5 ;  /* 0x000076322a057816 */ /* 0x002fc60000000005 */
[----:B------:R0:W-:Y:S04]  /*92e0*/  STG.E.U16 desc[UR10][R126.64], R7 ;  /* 0x000000077e007986 */ /* 0x0001e8000c10150a */
[----:B------:R-:W-:Y:S04]  /*92f0*/  STG.E.U16 desc[UR10][R128.64], R64 ;  /* 0x0000004080007986 */ /* 0x000fe8000c10150a */
[----:B------:R-:W-:Y:S04]  /*9300*/  STG.E.U16 desc[UR10][R130.64], R40 ;  /* 0x0000002882007986 */ /* 0x000fe8000c10150a */
[----:B------:R-:W-:Y:S01]  /*9310*/  STG.E.U16 desc[UR10][R132.64], R66 ;  /* 0x0000004284007986 */ /* 0x000fe2000c10150a */
[----:B0-----:R-:W0:Y:S03]  /*9320*/  LDC.64 R6, c[0x0][0x3a0] ;  /* 0x0000e800ff067b82 */ /* 0x001e260000000a00 */
[----:B------:R-:W-:Y:S04]  /*9330*/  STG.E.U16 desc[UR10][R134.64], R41 ;  /* 0x0000002986007986 */ /* 0x000fe8000c10150a */
[----:B------:R1:W-:Y:S04]  /*9340*/  STG.E.U16 desc[UR10][R136.64], R4 ;  /* 0x0000000488007986 */ /* 0x0003e8000c10150a */
[----:B------:R2:W-:Y:S04]  /*9350*/  STG.E.U16 desc[UR10][R70.64], R42 ;  /* 0x0000002a46007986 */ /* 0x0005e8000c10150a */
[----:B------:R3:W-:Y:S04]  /*9360*/  STG.E.U16 desc[UR10][R138.64], R5 ;  /* 0x000000058a007986 */ /* 0x0007e8000c10150a */
[----:B------:R-:W-:Y:S01]  /*9370*/  STG.E.U16 desc[UR10][R140.64], R43 ;  /* 0x0000002b8c007986 */ /* 0x000fe2000c10150a */
[----:B-1----:R-:W-:Y:S01]  /*9380*/  IMAD.HI R4, R3, 0x4, RZ ;  /* 0x0000000403047827 */ /* 0x002fe200078e02ff */
[----:B--2---:R-:W-:-:S03]  /*9390*/  PRMT R71, R43, 0x7632, R71 ;  /* 0x000076322b477816 */ /* 0x004fc60000000047 */
[----:B---3--:R-:W-:Y:S02]  /*93a0*/  IMAD.SHL.U32 R5, R3, 0x4, RZ ;  /* 0x0000000403057824 */ /* 0x008fe400078e00ff */
[----:B------:R-:W-:Y:S01]  /*93b0*/  STG.E.U16 desc[UR10][R142.64], R71 ;  /* 0x000000478e007986 */ /* 0x000fe2000c10150a */
[----:B------:R-:W-:Y:S06]  /*93c0*/  BAR.SYNC.DEFER_BLOCKING 0x0 ;  /* 0x0000000000007b1d */ /* 0x000fec0000010000 */
[----:B------:R0:W-:Y:S02]  /*93d0*/  STSM.16.M88 [R2], R87 ;  /* 0x0000005702007844 */ /* 0x0001e40000000000 */
[----:B------:R-:W-:Y:S06]  /*93e0*/  BAR.SYNC.DEFER_BLOCKING 0x0 ;  /* 0x0000000000007b1d */ /* 0x000fec0000010000 */
[----:B------:R-:W1:Y:S01]  /*93f0*/  LDSM.16.M88 R69, [R69+UR6] ;  /* 0x000000064545783b */ /* 0x000e620008000000 */
[----:B------:R-:W-:-:S02]  /*9400*/  USHF.L.U32 UR6, UR4, 0x2, URZ ;  /* 0x0000000204067899 */ /* 0x000fc400080006ff */
[----:B------:R-:W-:-:S04]  /*9410*/  UIMAD.WIDE UR4, UR4, 0x4, URZ ;  /* 0x00000004040478a5 */ /* 0x000fc8000f8e02ff */
[----:B0-----:R-:W-:-:S04]  /*9420*/  IADD3 R2, P1, P2, R5, UR6, R6 ;  /* 0x0000000605027c10 */ /* 0x001fc8000fa3e006 */
[----:B------:R-:W-:-:S05]  /*9430*/  IADD3.X R3, PT, PT, R4, UR5, R7, P1, P2 ;  /* 0x0000000504037c10 */ /* 0x000fca0008fe4407 */
[----:B-1----:R0:W-:Y:S01]  /*9440*/  @!P0 STG.E desc[UR10][R2.64], R69 ;  /* 0x0000004502008986 */ /* 0x0021e2000c10190a */
[----:B------:R-:W-:Y:S06]  /*9450*/  BAR.SYNC.DEFER_BLOCKING 0x0 ;  /* 0x0000000000007b1d */ /* 0x000fec0000010000 */
[----:B------:R-:W-:Y:S05]  /*9460*/  @P4 BRA `(.L_x_20) ;  /* 0x0000000000a04947 */ /* 0x000fea0003800000 */
[----:B------:R-:W1:Y:S01]  /*9470*/  S2UR UR5, SR_CgaCtaId ;  /* 0x00000000000579c3 */ /* 0x000e620000008800 */
[----:B------:R-:W-:Y:S01]  /*9480*/  NOP ;  /* 0x0000000000007918 */ /* 0x000fe20000000000 */
[----:B------:R-:W-:Y:S01]  /*9490*/  UMOV UR4, 0x50 ;  /* 0x0000005000047882 */ /* 0x000fe20000000000 */
[----:B------:R-:W-:Y:S02]  /*94a0*/  IMAD.U32 R0, RZ, RZ, UR7 ;  /* 0x00000007ff007e24 */ /* 0x000fe4000f8e00ff */
[----:B------:R-:W-:Y:S02]  /*94b0*/  HFMA2 R7, -RZ, RZ, 0, 5.9604644775390625e-08 ;  /* 0x00000001ff077431 */ /* 0x000fe400000001ff */
[----:B0-----:R-:W-:Y:S01]  /*94c0*/  IMAD.MOV.U32 R3, RZ, RZ, 0xffff ;  /* 0x0000ffffff037424 */ /* 0x001fe200078e00ff */
[----:B------:R-:W-:-:S04]  /*94d0*/  LOP3.LUT R0, R0, 0xffff, RZ, 0xc0, !PT ;  /* 0x0000ffff00007812 */ /* 0x000fc800078ec0ff */
[----:B------:R-:W-:-:S05]  /*94e0*/  SHF.R.U32.HI R0, RZ, 0x5, R0 ;  /* 0x00000005ff007819 */ /* 0x000fca0000011600 */
[----:B------:R-:W-:Y:S01]  /*94f0*/  VIADD R2, R0, 0x10 ;  /* 0x0000001000027836 */ /* 0x000fe20000000000 */
[----:B------:R-:W-:Y:S01]  /*9500*/  SHF.L.U32 R0, R3, R0, RZ ;  /* 0x0000000003007219 */ /* 0x000fe200000006ff */
[----:B-1----:R-:W-:-:S03]  /*9510*/  ULEA UR6, UR5, UR4, 0x18 ;  /* 0x0000000405067291 */ /* 0x002fc6000f8ec0ff */
[----:B------:R-:W-:-:S04]  /*9520*/  SHF.L.U32 R3, R7, R2, RZ ;  /* 0x0000000207037219 */ /* 0x000fc800000006ff */
[----:B------:R-:W-:Y:S02]  /*9530*/  LOP3.LUT R0, R3, R0, RZ, 0xfc, !PT ;  /* 0x0000000003007212 */ /* 0x000fe400078efcff */
[----:B------:R-:W0:Y:S02]  /*9540*/  LDS R5, [UR6] ;  /* 0x00000006ff057984 */ /* 0x000e240008000800 */
[C---:B------:R-:W-:Y:S02]  /*9550*/  LOP3.LUT R2, R0.reuse, 0xffff, RZ, 0xc0, !PT ;  /* 0x0000ffff00027812 */ /* 0x040fe400078ec0ff */
[----:B0-----:R-:W-:-:S04]  /*9560*/  LOP3.LUT R3, R0, 0xffff, R5, 0x80, !PT ;  /* 0x0000ffff00037812 */ /* 0x001fc800078e8005 */
[----:B------:R-:W-:-:S13]  /*9570*/  ISETP.NE.AND P0, PT, R3, R2, PT ;  /* 0x000000020300720c */ /* 0x000fda0003f05270 */
[----:B------:R-:W-:Y:S05]  /*9580*/  @P0 BRA `(.L_x_21) ;  /* 0x0000000000500947 */ /* 0x000fea0003800000 */
[----:B------:R-:W-:Y:S02]  /*9590*/  SHF.R.U32.HI R5, RZ, 0x10, R5 ;  /* 0x00000010ff057819 */ /* 0x000fe40000011605 */
[----:B------:R-:W-:-:S04]  /*95a0*/  SHF.R.U32.HI R2, RZ, 0x10, R0 ;  /* 0x00000010ff027819 */ /* 0x000fc80000011600 */
[----:B------:R-:W-:-:S04]  /*95b0*/  LOP3.LUT R5, R5, R2, RZ, 0xc0, !PT ;  /* 0x0000000205057212 */ /* 0x000fc800078ec0ff */
[----:B------:R-:W-:-:S13]  /*95c0*/  ISETP.NE.AND P0, PT, R5, R2, PT ;  /* 0x000000020500720c */ /* 0x000fda0003f05270 */
[----:B------:R-:W-:Y:S05]  /*95d0*/  @P0 BRA `(.L_x_22) ;  /* 0x0000000000300947 */ /* 0x000fea0003800000 */
[----:B------:R-:W-:Y:S01]  /*95e0*/  R2UR UR4, R0 ;  /* 0x00000000000472ca */ /* 0x000fe200000e0000 */
[----:B------:R-:W-:Y:S01]  /*95f0*/  VOTEU.ANY UR5, UPT, PT ;  /* 0x0000000000057886 */ /* 0x000fe200038e0100 */
[----:B------:R-:W0:Y:S01]  /*9600*/  S2R R0, SR_LANEID ;  /* 0x0000000000007919 */ /* 0x000e220000000000 */
[----:B------:R-:W-:-:S10]  /*9610*/  UFLO.U32 UR5, UR5 ;  /* 0x00000005000572bd */ /* 0x000fd400080e0000 */
[----:B------:R-:W-:-:S06]  /*9620*/  ULOP3.LUT UR4, URZ, UR4, URZ, 0x33, !UPT ;  /* 0x00000004ff047292 */ /* 0x000fcc000f8e33ff */
[----:B------:R-:W-:-:S04]  /*9630*/  IMAD.U32 R2, RZ, RZ, UR4 ;  /* 0x00000004ff027e24 */ /* 0x000fc8000f8e00ff */
[----:B------:R-:W1:Y:S02]  /*9640*/  REDUX UR7, R2 ;  /* 0x00000000020773c4 */ /* 0x000e640000000000 */
[----:B------:R2:W-:Y:S01]  /*9650*/  UTCATOMSWS.AND URZ, UR4 ;  /* 0x0000000400ff79e3 */ /* 0x0005e20008000000 */
[----:B0-----:R-:W-:Y:S01]  /*9660*/  ISETP.EQ.U32.AND P0, PT, R0, UR5, PT ;  /* 0x0000000500007c0c */ /* 0x001fe2000bf02070 */
[----:B-1----:R-:W-:-:S12]  /*9670*/  IMAD.U32 R0, RZ, RZ, UR7 ;  /* 0x00000007ff007e24 */ /* 0x002fd8000f8e00ff */
[----:B------:R2:W-:Y:S01]  /*9680*/  @P0 ATOMS.AND RZ, [UR6], R0 ;  /* 0x00000000ffff098c */ /* 0x0005e2000a800006 */
[----:B------:R-:W-:Y:S05]  /*9690*/  BRA `(.L_x_20) ;  /* 0x0000000000147947 */ /* 0x000fea0003800000 */
.L_x_22:
[----:B------:R-:W-:-:S07]  /*96a0*/  MOV R2, 0x96c0 ;  /* 0x000096c000027802 */ /* 0x000fce0000000f00 */
[----:B------:R-:W-:Y:S05]  /*96b0*/  CALL.REL.NOINC `($__internal_0_$__cuda_sm10x_tcgen05_guardrail_trap_col_being_dealloced_not_returned_by_alloc) ;  /* 0x0000000000447944 */ /* 0x000fea0003c00000 */
[----:B------:R-:W-:Y:S05]  /*96c0*/  BRA `(.L_x_20) ;  /* 0x0000000000087947 */ /* 0x000fea0003800000 */
.L_x_21:
[----:B------:R-:W-:-:S07]  /*96d0*/  MOV R2, 0x96f0 ;  /* 0x000096f000027802 */ /* 0x000fce0000000f00 */
[----:B------:R-:W-:Y:S05]  /*96e0*/  CALL.REL.NOINC `($__internal_2_$__cuda_sm10x_tcgen05_guardrail_trap_unallocated_columns_being_dealloced) ;  /* 0x0000000000507944 */ /* 0x000fea0003c00000 */
.L_x_20:
[----:B------:R-:W-:Y:S01]  /*96f0*/  NOP ;  /* 0x0000000000007918 */ /* 0x000fe20000000000 */
[----:B--2---:R-:W-:Y:S05]  /*9700*/  EXIT ;  /* 0x000000000000794d */ /* 0x004fea0003800000 */
.L_x_8:
[----:B------:R-:W1:Y:S02]  /*9710*/  SYNCS.PHASECHK.TRANS64.TRYWAIT P2, [UR6+0xc000], RZ ;  /* 0x00c000ffff0075a7 */ /* 0x000e640008041106 */
[----:B-1----:R-:W-:Y:S05]  /*9720*/  @!P2 BRA `(.L_x_8) ;  /* 0xfffffffc00f8a947 */ /* 0x002fea000383ffff */
[----:B------:R-:W-:Y:S05]  /*9730*/  BRA `(.L_x_7) ;  /* 0xffffff98004c7947 */ /* 0x000fea000383ffff */
.L_x_14:
[----:B------:R-:W1:Y:S02]  /*9740*/  SYNCS.PHASECHK.TRANS64.TRYWAIT P1, [UR6+0x14010], RZ ;  /* 0x014010ffff0075a7 */ /* 0x000e640008021106 */
[----:B-1----:R-:W-:Y:S05]  /*9750*/  @!P1 BRA `(.L_x_14) ;  /* 0xfffffffc00f89947 */ /* 0x002fea000383ffff */
[----:B------:R-:W-:Y:S05]  /*9760*/  BRA `(.L_x_23) ;  /* 0xffffffc000e07947 */ /* 0x000fea000383ffff */
.L_x_15:
[----:B------:R-:W0:Y:S02]  /*9770*/  SYNCS.PHASECHK.TRANS64.TRYWAIT P1, [UR4], R13 ;  /* 0x0000000dff0075a7 */ /* 0x000e240008021104 */
[----:B0-----:R-:W-:Y:S05]  /*9780*/  @!P1 BRA `(.L_x_15) ;  /* 0xfffffffc00f89947 */ /* 0x001fea000383ffff */
[----:B------:R-:W-:Y:S05]  /*9790*/  BRA `(.L_x_24) ;  /* 0xffffffc800087947 */ /* 0x000fea000383ffff */
.L_x_19:
[----:B------:R-:W0:Y:S02]  /*97a0*/  SYNCS.PHASECHK.TRANS64.TRYWAIT P1, [UR4], R232 ;  /* 0x000000e8ff0075a7 */ /* 0x000e240008021104 */
[----:B0-----:R-:W-:Y:S05]  /*97b0*/  @!P1 BRA `(.L_x_19) ;  /* 0xfffffffc00f89947 */ /* 0x001fea000383ffff */
[----:B------:R-:W-:Y:S05]  /*97c0*/  BRA `(.L_x_18) ;  /* 0xffffffd400947947 */ /* 0x000fea000383ffff */
        .weak           $__internal_0_$__cuda_sm10x_tcgen05_guardrail_trap_col_being_dealloced_not_returned_by_alloc
        .type           $__internal_0_$__cuda_sm10x_tcgen05_guardrail_trap_col_being_dealloced_not_returned_by_alloc,@function
        .size           $__internal_0_$__cuda_sm10x_tcgen05_guardrail_trap_col_being_dealloced_not_returned_by_alloc,($__internal_1_$__cuda_sm10x_tcgen05_guardrail_trap_phase_invalid_during_alloc - $__internal_0_$__cuda_sm10x_tcgen05_guardrail_trap_col_being_dealloced_not_returned_by_alloc)
$__internal_0_$__cuda_sm10x_tcgen05_guardrail_trap_col_being_dealloced_not_returned_by_alloc:
[----:B------:R-:W-:Y:S05]  /*97d0*/  BPT.TRAP 0x1 ;  /* 0x000000040000795c */ /* 0x000fea0000300000 */
[----:B------:R-:W-:-:S04]  /*97e0*/  IMAD.MOV.U32 R3, RZ, RZ, 0x0 ;  /* 0x00000000ff037424 */ /* 0x000fc800078e00ff */
[----:B------:R-:W-:Y:S05]  /*97f0*/  RET.REL.NODEC R2 `(attn_fwd) ;  /* 0xffffff6802007950 */ /* 0x000fea0003c3ffff */
        .weak           $__internal_1_$__cuda_sm10x_tcgen05_guardrail_trap_phase_invalid_during_alloc
        .type           $__internal_1_$__cuda_sm10x_tcgen05_guardrail_trap_phase_invalid_during_alloc,@function
        .size           $__internal_1_$__cuda_sm10x_tcgen05_guardrail_trap_phase_invalid_during_alloc,($__internal_2_$__cuda_sm10x_tcgen05_guardrail_trap_unallocated_columns_being_dealloced - $__internal_1_$__cuda_sm10x_tcgen05_guardrail_trap_phase_invalid_during_alloc)
$__internal_1_$__cuda_sm10x_tcgen05_guardrail_trap_phase_invalid_during_alloc:
[----:B------:R-:W-:Y:S05]  /*9800*/  BPT.TRAP 0x1 ;  /* 0x000000040000795c */ /* 0x000fea0000300000 */
[----:B------:R-:W-:-:S04]  /*9810*/  IMAD.MOV.U32 R3, RZ, RZ, 0x0 ;  /* 0x00000000ff037424 */ /* 0x000fc800078e00ff */
[----:B------:R-:W-:Y:S05]  /*9820*/  RET.REL.NODEC R2 `(attn_fwd) ;  /* 0xffffff6402f47950 */ /* 0x000fea0003c3ffff */
        .weak           $__internal_2_$__cuda_sm10x_tcgen05_guardrail_trap_unallocated_columns_being_dealloced
        .type           $__internal_2_$__cuda_sm10x_tcgen05_guardrail_trap_unallocated_columns_being_dealloced,@function
        .size           $__internal_2_$__cuda_sm10x_tcgen05_guardrail_trap_unallocated_columns_being_dealloced,(.L_x_28 - $__internal_2_$__cuda_sm10x_tcgen05_guardrail_trap_unallocated_columns_being_dealloced)
$__internal_2_$__cuda_sm10x_tcgen05_guardrail_trap_unallocated_columns_being_dealloced:
[----:B------:R-:W-:Y:S05]  /*9830*/  BPT.TRAP 0x1 ;  /* 0x000000040000795c */ /* 0x000fea0000300000 */
[----:B------:R-:W-:-:S04]  /*9840*/  IMAD.MOV.U32 R3, RZ, RZ, 0x0 ;  /* 0x00000000ff037424 */ /* 0x000fc800078e00ff */
[----:B------:R-:W-:Y:S05]  /*9850*/  RET.REL.NODEC R2 `(attn_fwd) ;  /* 0xffffff6402e87950 */ /* 0x000fea0003c3ffff */
.L_x_25:
[----:B------:R-:W-:-:S00]  /*9860*/  BRA `(.L_x_25) ;  /* 0xfffffffc00fc7947 */ /* 0x000fc0000383ffff */
[----:B------:R-:W-:-:S00]  /*9870*/  NOP ;  /* 0x0000000000007918 */ /* 0x000fc00000000000 */
        /* <DEDUP_REMOVED lines=8> */
.L_x_28:


//--------------------- .nv.global.init           --------------------------
	.section	.nv.global.init,"aw",@progbits
.nv.global.init:
	.type		_$_str,@object
	.size		_$_str,(.L_3 - _$_str)
_$_str:
        /*0000*/ 	.byte	0x5f, 0x5f, 0x43, 0x55, 0x44, 0x41, 0x5f, 0x46, 0x54, 0x5a, 0x00
.L_3:


//--------------------- .nv.shared.attn_fwd       --------------------------
	.section	.nv.shared.attn_fwd,"aw",@nobits
	.sectionflags	@""
	.align	16
	.zero		1024


//--------------------- .nv.shared.reserved.0     --------------------------
	.section	.nv.shared.reserved.0,"aw",@nobits
	.align	8
	.weak		__nv_reservedSMEM_offset_0_alias
	.size		__nv_reservedSMEM_offset_0_alias, 0, 64
	.other		__nv_reservedSMEM_offset_0_alias,@"STO_CUDA_RESERVED_SHARED STV_DEFAULT"
__nv_reservedSMEM_offset_0_alias:
	.zero		0
.nv.shared.reserved.0:
	.zero		64
	.weak		__nv_reservedSMEM_allocation_phase
	.type		__nv_reservedSMEM_allocation_phase,@object
	.size		__nv_reservedSMEM_allocation_phase,(.L_0 - __nv_reservedSMEM_allocation_phase)
__nv_reservedSMEM_allocation_phase:
	.zero		1
.L_0:
	.zero		7
	.weak		__nv_reservedSMEM_devtool_atexit_pc
	.type		__nv_reservedSMEM_devtool_atexit_pc,@object
	.size		__nv_reservedSMEM_devtool_atexit_pc,(__nv_reservedSMEM_allocation_mask - __nv_reservedSMEM_devtool_atexit_pc)
__nv_reservedSMEM_devtool_atexit_pc:
	.zero		8
	.weak		__nv_reservedSMEM_allocation_mask
	.type		__nv_reservedSMEM_allocation_mask,@object
	.size		__nv_reservedSMEM_allocation_mask,(.L_2 - __nv_reservedSMEM_allocation_mask)
__nv_reservedSMEM_allocation_mask:
	.zero		4
.L_2:


//--------------------- .nv.constant0.attn_fwd    --------------------------
	.section	.nv.constant0.attn_fwd,"a",@progbits
	.sectionflags	@""
	.align	4
.nv.constant0.attn_fwd:
	.zero		1032


//--------------------- SYMBOLS --------------------------

	.type		.nv.reservedSmem.offset0,@object
	.size		.nv.reservedSmem.offset0,0x4
	.type		.nv.reservedSmem.cap,@object
	.size		.nv.reservedSmem.cap,0x4
